//
// Generated by NVIDIA NVVM Compiler
//
// Compiler Build ID: CL-36424714
// Cuda compilation tools, release 13.0, V13.0.88
// Based on NVVM 20.0.0
//

.version 9.0
.target sm_100
.address_size 64

	// .globl	_Z13cudaMatrixAddPfS_S_ii

.visible .entry _Z13cudaMatrixAddPfS_S_ii(
	.param .u64 .ptr .align 1 _Z13cudaMatrixAddPfS_S_ii_param_0,
	.param .u64 .ptr .align 1 _Z13cudaMatrixAddPfS_S_ii_param_1,
	.param .u64 .ptr .align 1 _Z13cudaMatrixAddPfS_S_ii_param_2,
	.param .u32 _Z13cudaMatrixAddPfS_S_ii_param_3,
	.param .u32 _Z13cudaMatrixAddPfS_S_ii_param_4
)
{
	.reg .pred 	%p<13>;
	.reg .b32 	%r<26>;
	.reg .b32 	%f<94>;
	.reg .b64 	%rd<11>;

	ld.param.u64 	%rd7, [_Z13cudaMatrixAddPfS_S_ii_param_0];
	ld.param.u64 	%rd8, [_Z13cudaMatrixAddPfS_S_ii_param_1];
	ld.param.u64 	%rd9, [_Z13cudaMatrixAddPfS_S_ii_param_2];
	ld.param.u32 	%r11, [_Z13cudaMatrixAddPfS_S_ii_param_3];
	ld.param.u32 	%r12, [_Z13cudaMatrixAddPfS_S_ii_param_4];
	setp.lt.s32 	%p1, %r11, 1;
	@%p1 bra 	$L__BB0_17;
	cvta.to.global.u64 	%rd1, %rd7;
	cvta.to.global.u64 	%rd2, %rd8;
	cvta.to.global.u64 	%rd3, %rd9;
	setp.lt.s32 	%p2, %r12, 1;
	@%p2 bra 	$L__BB0_17;
	mov.u32 	%r14, %ctaid.x;
	mov.u32 	%r15, %ntid.x;
	mov.u32 	%r16, %tid.x;
	mad.lo.s32 	%r17, %r14, %r15, %r16;
	mov.u32 	%r18, %ctaid.y;
	mov.u32 	%r19, %ntid.y;
	mov.u32 	%r20, %tid.y;
	mad.lo.s32 	%r21, %r18, %r19, %r20;
	mad.lo.s32 	%r22, %r12, %r21, %r17;
	mul.wide.s32 	%rd10, %r22, 4;
	add.s64 	%rd4, %rd1, %rd10;
	add.s64 	%rd5, %rd2, %rd10;
	add.s64 	%rd6, %rd3, %rd10;
	and.b32  	%r1, %r12, 15;
	add.s32 	%r2, %r1, -1;
	and.b32  	%r3, %r12, 7;
	add.s32 	%r4, %r3, -1;
	and.b32  	%r5, %r12, 3;
	and.b32  	%r23, %r12, 2147483632;
	neg.s32 	%r6, %r23;
	mov.b32 	%r24, 0;
$L__BB0_3:
	setp.lt.u32 	%p3, %r12, 16;
	@%p3 bra 	$L__BB0_6;
	mov.u32 	%r25, %r6;
$L__BB0_5:
	.pragma "nounroll";
	ld.global.f32 	%f1, [%rd4];
	ld.global.f32 	%f2, [%rd5];
	add.f32 	%f3, %f1, %f2;
	st.global.f32 	[%rd6], %f3;
	ld.global.f32 	%f4, [%rd4];
	ld.global.f32 	%f5, [%rd5];
	add.f32 	%f6, %f4, %f5;
	st.global.f32 	[%rd6], %f6;
	ld.global.f32 	%f7, [%rd4];
	ld.global.f32 	%f8, [%rd5];
	add.f32 	%f9, %f7, %f8;
	st.global.f32 	[%rd6], %f9;
	ld.global.f32 	%f10, [%rd4];
	ld.global.f32 	%f11, [%rd5];
	add.f32 	%f12, %f10, %f11;
	st.global.f32 	[%rd6], %f12;
	ld.global.f32 	%f13, [%rd4];
	ld.global.f32 	%f14, [%rd5];
	add.f32 	%f15, %f13, %f14;
	st.global.f32 	[%rd6], %f15;
	ld.global.f32 	%f16, [%rd4];
	ld.global.f32 	%f17, [%rd5];
	add.f32 	%f18, %f16, %f17;
	st.global.f32 	[%rd6], %f18;
	ld.global.f32 	%f19, [%rd4];
	ld.global.f32 	%f20, [%rd5];
	add.f32 	%f21, %f19, %f20;
	st.global.f32 	[%rd6], %f21;
	ld.global.f32 	%f22, [%rd4];
	ld.global.f32 	%f23, [%rd5];
	add.f32 	%f24, %f22, %f23;
	st.global.f32 	[%rd6], %f24;
	ld.global.f32 	%f25, [%rd4];
	ld.global.f32 	%f26, [%rd5];
	add.f32 	%f27, %f25, %f26;
	st.global.f32 	[%rd6], %f27;
	ld.global.f32 	%f28, [%rd4];
	ld.global.f32 	%f29, [%rd5];
	add.f32 	%f30, %f28, %f29;
	st.global.f32 	[%rd6], %f30;
	ld.global.f32 	%f31, [%rd4];
	ld.global.f32 	%f32, [%rd5];
	add.f32 	%f33, %f31, %f32;
	st.global.f32 	[%rd6], %f33;
	ld.global.f32 	%f34, [%rd4];
	ld.global.f32 	%f35, [%rd5];
	add.f32 	%f36, %f34, %f35;
	st.global.f32 	[%rd6], %f36;
	ld.global.f32 	%f37, [%rd4];
	ld.global.f32 	%f38, [%rd5];
	add.f32 	%f39, %f37, %f38;
	st.global.f32 	[%rd6], %f39;
	ld.global.f32 	%f40, [%rd4];
	ld.global.f32 	%f41, [%rd5];
	add.f32 	%f42, %f40, %f41;
	st.global.f32 	[%rd6], %f42;
	ld.global.f32 	%f43, [%rd4];
	ld.global.f32 	%f44, [%rd5];
	add.f32 	%f45, %f43, %f44;
	st.global.f32 	[%rd6], %f45;
	ld.global.f32 	%f46, [%rd4];
	ld.global.f32 	%f47, [%rd5];
	add.f32 	%f48, %f46, %f47;
	st.global.f32 	[%rd6], %f48;
	add.s32 	%r25, %r25, 16;
	setp.ne.s32 	%p4, %r25, 0;
	@%p4 bra 	$L__BB0_5;
$L__BB0_6:
	setp.eq.s32 	%p5, %r1, 0;
	@%p5 bra 	$L__BB0_16;
	setp.lt.u32 	%p6, %r2, 7;
	@%p6 bra 	$L__BB0_9;
	ld.global.f32 	%f49, [%rd4];
	ld.global.f32 	%f50, [%rd5];
	add.f32 	%f51, %f49, %f50;
	st.global.f32 	[%rd6], %f51;
	ld.global.f32 	%f52, [%rd4];
	ld.global.f32 	%f53, [%rd5];
	add.f32 	%f54, %f52, %f53;
	st.global.f32 	[%rd6], %f54;
	ld.global.f32 	%f55, [%rd4];
	ld.global.f32 	%f56, [%rd5];
	add.f32 	%f57, %f55, %f56;
	st.global.f32 	[%rd6], %f57;
	ld.global.f32 	%f58, [%rd4];
	ld.global.f32 	%f59, [%rd5];
	add.f32 	%f60, %f58, %f59;
	st.global.f32 	[%rd6], %f60;
	ld.global.f32 	%f61, [%rd4];
	ld.global.f32 	%f62, [%rd5];
	add.f32 	%f63, %f61, %f62;
	st.global.f32 	[%rd6], %f63;
	ld.global.f32 	%f64, [%rd4];
	ld.global.f32 	%f65, [%rd5];
	add.f32 	%f66, %f64, %f65;
	st.global.f32 	[%rd6], %f66;
	ld.global.f32 	%f67, [%rd4];
	ld.global.f32 	%f68, [%rd5];
	add.f32 	%f69, %f67, %f68;
	st.global.f32 	[%rd6], %f69;
	ld.global.f32 	%f70, [%rd4];
	ld.global.f32 	%f71, [%rd5];
	add.f32 	%f72, %f70, %f71;
	st.global.f32 	[%rd6], %f72;
$L__BB0_9:
	setp.eq.s32 	%p7, %r3, 0;
	@%p7 bra 	$L__BB0_16;
	setp.lt.u32 	%p8, %r4, 3;
	@%p8 bra 	$L__BB0_12;
	ld.global.f32 	%f73, [%rd4];
	ld.global.f32 	%f74, [%rd5];
	add.f32 	%f75, %f73, %f74;
	st.global.f32 	[%rd6], %f75;
	ld.global.f32 	%f76, [%rd4];
	ld.global.f32 	%f77, [%rd5];
	add.f32 	%f78, %f76, %f77;
	st.global.f32 	[%rd6], %f78;
	ld.global.f32 	%f79, [%rd4];
	ld.global.f32 	%f80, [%rd5];
	add.f32 	%f81, %f79, %f80;
	st.global.f32 	[%rd6], %f81;
	ld.global.f32 	%f82, [%rd4];
	ld.global.f32 	%f83, [%rd5];
	add.f32 	%f84, %f82, %f83;
	st.global.f32 	[%rd6], %f84;
$L__BB0_12:
	setp.eq.s32 	%p9, %r5, 0;
	@%p9 bra 	$L__BB0_16;
	setp.eq.s32 	%p10, %r5, 1;
	ld.global.f32 	%f85, [%rd4];
	ld.global.f32 	%f86, [%rd5];
	add.f32 	%f87, %f85, %f86;
	st.global.f32 	[%rd6], %f87;
	@%p10 bra 	$L__BB0_16;
	setp.eq.s32 	%p11, %r5, 2;
	ld.global.f32 	%f88, [%rd4];
	ld.global.f32 	%f89, [%rd5];
	add.f32 	%f90, %f88, %f89;
	st.global.f32 	[%rd6], %f90;
	@%p11 bra 	$L__BB0_16;
	ld.global.f32 	%f91, [%rd4];
	ld.global.f32 	%f92, [%rd5];
	add.f32 	%f93, %f91, %f92;
	st.global.f32 	[%rd6], %f93;
$L__BB0_16:
	add.s32 	%r24, %r24, 1;
	setp.ne.s32 	%p12, %r24, %r11;
	@%p12 bra 	$L__BB0_3;
$L__BB0_17:
	ret;

}
	// .globl	_Z14cudaMatrixMultPfS_S_i
.visible .entry _Z14cudaMatrixMultPfS_S_i(
	.param .u64 .ptr .align 1 _Z14cudaMatrixMultPfS_S_i_param_0,
	.param .u64 .ptr .align 1 _Z14cudaMatrixMultPfS_S_i_param_1,
	.param .u64 .ptr .align 1 _Z14cudaMatrixMultPfS_S_i_param_2,
	.param .u32 _Z14cudaMatrixMultPfS_S_i_param_3
)
{
	.reg .pred 	%p<12>;
	.reg .b32 	%r<81>;
	.reg .b32 	%f<56>;
	.reg .b64 	%rd<57>;

	ld.param.u64 	%rd6, [_Z14cudaMatrixMultPfS_S_i_param_0];
	ld.param.u64 	%rd7, [_Z14cudaMatrixMultPfS_S_i_param_1];
	ld.param.u64 	%rd5, [_Z14cudaMatrixMultPfS_S_i_param_2];
	ld.param.u32 	%r48, [_Z14cudaMatrixMultPfS_S_i_param_3];
	cvta.to.global.u64 	%rd1, %rd7;
	cvta.to.global.u64 	%rd2, %rd6;
	setp.lt.s32 	%p1, %r48, 1;
	@%p1 bra 	$L__BB1_16;
	add.s32 	%r1, %r48, -1;
	and.b32  	%r2, %r48, 7;
	and.b32  	%r3, %r48, 3;
	and.b32  	%r4, %r48, 2147483640;
	neg.s32 	%r5, %r4;
	shl.b32 	%r6, %r48, 3;
	shl.b32 	%r7, %r48, 1;
	mul.lo.s32 	%r8, %r48, 5;
	mul.lo.s32 	%r9, %r48, 6;
	mul.lo.s32 	%r10, %r48, 7;
	cvta.to.global.u64 	%rd3, %rd5;
	mov.b32 	%r66, 0;
$L__BB1_2:
	mul.lo.s32 	%r12, %r66, %r48;
	mov.b32 	%r67, 0;
	cvt.u64.u32 	%rd46, %r12;
$L__BB1_3:
	setp.lt.u32 	%p2, %r1, 7;
	add.s32 	%r52, %r67, %r12;
	mul.wide.u32 	%rd8, %r52, 4;
	add.s64 	%rd4, %rd3, %rd8;
	mov.b32 	%r79, 0;
	st.global.u32 	[%rd4], %r79;
	mov.f32 	%f53, 0f00000000;
	@%p2 bra 	$L__BB1_6;
	add.s32 	%r76, %r48, %r67;
	add.s32 	%r75, %r7, %r67;
	mad.lo.s32 	%r74, %r48, 3, %r67;
	shl.b32 	%r53, %r48, 2;
	add.s32 	%r73, %r53, %r67;
	add.s32 	%r72, %r8, %r67;
	add.s32 	%r71, %r9, %r67;
	add.s32 	%r70, %r10, %r67;
	mov.f32 	%f53, 0f00000000;
	mov.u32 	%r68, %r12;
	mov.u32 	%r69, %r67;
	mov.u32 	%r77, %r5;
$L__BB1_5:
	.pragma "nounroll";
	mul.wide.u32 	%rd9, %r68, 4;
	add.s64 	%rd10, %rd2, %rd9;
	ld.global.f32 	%f10, [%rd10];
	mul.wide.u32 	%rd11, %r69, 4;
	add.s64 	%rd12, %rd1, %rd11;
	ld.global.f32 	%f11, [%rd12];
	fma.rn.f32 	%f12, %f10, %f11, %f53;
	st.global.f32 	[%rd4], %f12;
	ld.global.f32 	%f13, [%rd10+4];
	mul.wide.u32 	%rd13, %r76, 4;
	add.s64 	%rd14, %rd1, %rd13;
	ld.global.f32 	%f14, [%rd14];
	fma.rn.f32 	%f15, %f13, %f14, %f12;
	st.global.f32 	[%rd4], %f15;
	ld.global.f32 	%f16, [%rd10+8];
	mul.wide.u32 	%rd15, %r75, 4;
	add.s64 	%rd16, %rd1, %rd15;
	ld.global.f32 	%f17, [%rd16];
	fma.rn.f32 	%f18, %f16, %f17, %f15;
	st.global.f32 	[%rd4], %f18;
	ld.global.f32 	%f19, [%rd10+12];
	mul.wide.u32 	%rd17, %r74, 4;
	add.s64 	%rd18, %rd1, %rd17;
	ld.global.f32 	%f20, [%rd18];
	fma.rn.f32 	%f21, %f19, %f20, %f18;
	st.global.f32 	[%rd4], %f21;
	ld.global.f32 	%f22, [%rd10+16];
	mul.wide.u32 	%rd19, %r73, 4;
	add.s64 	%rd20, %rd1, %rd19;
	ld.global.f32 	%f23, [%rd20];
	fma.rn.f32 	%f24, %f22, %f23, %f21;
	st.global.f32 	[%rd4], %f24;
	ld.global.f32 	%f25, [%rd10+20];
	mul.wide.u32 	%rd21, %r72, 4;
	add.s64 	%rd22, %rd1, %rd21;
	ld.global.f32 	%f26, [%rd22];
	fma.rn.f32 	%f27, %f25, %f26, %f24;
	st.global.f32 	[%rd4], %f27;
	ld.global.f32 	%f28, [%rd10+24];
	mul.wide.u32 	%rd23, %r71, 4;
	add.s64 	%rd24, %rd1, %rd23;
	ld.global.f32 	%f29, [%rd24];
	fma.rn.f32 	%f30, %f28, %f29, %f27;
	st.global.f32 	[%rd4], %f30;
	ld.global.f32 	%f31, [%rd10+28];
	mul.wide.u32 	%rd25, %r70, 4;
	add.s64 	%rd26, %rd1, %rd25;
	ld.global.f32 	%f32, [%rd26];
	fma.rn.f32 	%f53, %f31, %f32, %f30;
	st.global.f32 	[%rd4], %f53;
	add.s32 	%r77, %r77, 8;
	add.s32 	%r76, %r76, %r6;
	add.s32 	%r75, %r75, %r6;
	add.s32 	%r74, %r74, %r6;
	add.s32 	%r73, %r73, %r6;
	add.s32 	%r72, %r72, %r6;
	add.s32 	%r71, %r71, %r6;
	add.s32 	%r70, %r70, %r6;
	add.s32 	%r69, %r69, %r6;
	add.s32 	%r68, %r68, 8;
	setp.ne.s32 	%p3, %r77, 0;
	mov.u32 	%r79, %r4;
	@%p3 bra 	$L__BB1_5;
$L__BB1_6:
	setp.eq.s32 	%p4, %r2, 0;
	@%p4 bra 	$L__BB1_14;
	add.s32 	%r54, %r2, -1;
	setp.lt.u32 	%p5, %r54, 3;
	@%p5 bra 	$L__BB1_9;
	add.s32 	%r55, %r79, %r12;
	mul.wide.u32 	%rd27, %r55, 4;
	add.s64 	%rd28, %rd2, %rd27;
	ld.global.f32 	%f33, [%rd28];
	mad.lo.s32 	%r56, %r79, %r48, %r67;
	mul.wide.u32 	%rd29, %r56, 4;
	add.s64 	%rd30, %rd1, %rd29;
	ld.global.f32 	%f34, [%rd30];
	fma.rn.f32 	%f35, %f33, %f34, %f53;
	st.global.f32 	[%rd4], %f35;
	cvt.u64.u32 	%rd32, %r79;
	add.s64 	%rd33, %rd32, %rd46;
	shl.b64 	%rd34, %rd33, 2;
	add.s64 	%rd35, %rd2, %rd34;
	ld.global.f32 	%f36, [%rd35+4];
	add.s32 	%r57, %r56, %r48;
	mul.wide.u32 	%rd36, %r57, 4;
	add.s64 	%rd37, %rd1, %rd36;
	ld.global.f32 	%f37, [%rd37];
	fma.rn.f32 	%f38, %f36, %f37, %f35;
	st.global.f32 	[%rd4], %f38;
	ld.global.f32 	%f39, [%rd35+8];
	add.s32 	%r58, %r57, %r48;
	mul.wide.u32 	%rd38, %r58, 4;
	add.s64 	%rd39, %rd1, %rd38;
	ld.global.f32 	%f40, [%rd39];
	fma.rn.f32 	%f41, %f39, %f40, %f38;
	st.global.f32 	[%rd4], %f41;
	ld.global.f32 	%f42, [%rd35+12];
	add.s32 	%r59, %r58, %r48;
	mul.wide.u32 	%rd40, %r59, 4;
	add.s64 	%rd41, %rd1, %rd40;
	ld.global.f32 	%f43, [%rd41];
	fma.rn.f32 	%f53, %f42, %f43, %f41;
	st.global.f32 	[%rd4], %f53;
	add.s32 	%r79, %r79, 4;
$L__BB1_9:
	setp.eq.s32 	%p6, %r3, 0;
	@%p6 bra 	$L__BB1_14;
	setp.eq.s32 	%p7, %r3, 1;
	@%p7 bra 	$L__BB1_12;
	add.s32 	%r60, %r79, %r12;
	mul.wide.u32 	%rd42, %r60, 4;
	add.s64 	%rd43, %rd2, %rd42;
	ld.global.f32 	%f44, [%rd43];
	mad.lo.s32 	%r61, %r79, %r48, %r67;
	mul.wide.u32 	%rd44, %r61, 4;
	add.s64 	%rd45, %rd1, %rd44;
	ld.global.f32 	%f45, [%rd45];
	fma.rn.f32 	%f46, %f44, %f45, %f53;
	st.global.f32 	[%rd4], %f46;
	cvt.u64.u32 	%rd47, %r79;
	add.s64 	%rd48, %rd47, %rd46;
	shl.b64 	%rd49, %rd48, 2;
	add.s64 	%rd50, %rd2, %rd49;
	ld.global.f32 	%f47, [%rd50+4];
	add.s32 	%r62, %r61, %r48;
	mul.wide.u32 	%rd51, %r62, 4;
	add.s64 	%rd52, %rd1, %rd51;
	ld.global.f32 	%f48, [%rd52];
	fma.rn.f32 	%f53, %f47, %f48, %f46;
	st.global.f32 	[%rd4], %f53;
	add.s32 	%r79, %r79, 2;
$L__BB1_12:
	and.b32  	%r63, %r48, 1;
	setp.eq.b32 	%p8, %r63, 1;
	not.pred 	%p9, %p8;
	@%p9 bra 	$L__BB1_14;
	add.s32 	%r64, %r79, %r12;
	mul.wide.u32 	%rd53, %r64, 4;
	add.s64 	%rd54, %rd2, %rd53;
	ld.global.f32 	%f49, [%rd54];
	mad.lo.s32 	%r65, %r79, %r48, %r67;
	mul.wide.u32 	%rd55, %r65, 4;
	add.s64 	%rd56, %rd1, %rd55;
	ld.global.f32 	%f50, [%rd56];
	fma.rn.f32 	%f51, %f49, %f50, %f53;
	st.global.f32 	[%rd4], %f51;
$L__BB1_14:
	add.s32 	%r67, %r67, 1;
	setp.ne.s32 	%p10, %r67, %r48;
	@%p10 bra 	$L__BB1_3;
	add.s32 	%r66, %r66, 1;
	setp.ne.s32 	%p11, %r66, %r48;
	@%p11 bra 	$L__BB1_2;
$L__BB1_16:
	ret;

}
	// .globl	_Z6Conv2DPfS_S_iii
.visible .entry _Z6Conv2DPfS_S_iii(
	.param .u64 .ptr .align 1 _Z6Conv2DPfS_S_iii_param_0,
	.param .u64 .ptr .align 1 _Z6Conv2DPfS_S_iii_param_1,
	.param .u64 .ptr .align 1 _Z6Conv2DPfS_S_iii_param_2,
	.param .u32 _Z6Conv2DPfS_S_iii_param_3,
	.param .u32 _Z6Conv2DPfS_S_iii_param_4,
	.param .u32 _Z6Conv2DPfS_S_iii_param_5
)
{
	.reg .pred 	%p<52>;
	.reg .b32 	%r<64>;
	.reg .b32 	%f<36>;
	.reg .b64 	%rd<25>;

	ld.param.u64 	%rd7, [_Z6Conv2DPfS_S_iii_param_0];
	ld.param.u64 	%rd8, [_Z6Conv2DPfS_S_iii_param_1];
	ld.param.u64 	%rd6, [_Z6Conv2DPfS_S_iii_param_2];
	ld.param.u32 	%r25, [_Z6Conv2DPfS_S_iii_param_3];
	ld.param.u32 	%r24, [_Z6Conv2DPfS_S_iii_param_5];
	cvta.to.global.u64 	%rd1, %rd7;
	cvta.to.global.u64 	%rd2, %rd8;
	mov.u32 	%r26, %ntid.x;
	mov.u32 	%r27, %ctaid.x;
	mov.u32 	%r28, %tid.x;
	mad.lo.s32 	%r1, %r26, %r27, %r28;
	mov.u32 	%r29, %ntid.y;
	mov.u32 	%r30, %ctaid.y;
	mov.u32 	%r31, %tid.y;
	mad.lo.s32 	%r32, %r29, %r30, %r31;
	max.s32 	%r33, %r1, %r32;
	setp.ge.s32 	%p1, %r33, %r25;
	@%p1 bra 	$L__BB2_17;
	shr.u32 	%r34, %r24, 31;
	add.s32 	%r35, %r24, %r34;
	shr.s32 	%r36, %r35, 1;
	sub.s32 	%r3, %r1, %r36;
	sub.s32 	%r4, %r32, %r36;
	setp.eq.s32 	%p2, %r24, 0;
	mov.f32 	%f29, 0f00000000;
	@%p2 bra 	$L__BB2_16;
	mul.lo.s32 	%r38, %r24, %r24;
	max.u32 	%r5, %r38, 1;
	setp.lt.u32 	%p3, %r38, 4;
	mov.f32 	%f29, 0f00000000;
	mov.b32 	%r63, 0;
	@%p3 bra 	$L__BB2_13;
	and.b32  	%r63, %r5, -4;
	add.s64 	%rd24, %rd2, 8;
	mov.f32 	%f29, 0f00000000;
	mov.b32 	%r62, 0;
$L__BB2_4:
	.pragma "nounroll";
	div.s32 	%r40, %r62, %r24;
	add.s32 	%r8, %r40, %r3;
	mul.lo.s32 	%r41, %r40, %r24;
	sub.s32 	%r42, %r62, %r41;
	add.s32 	%r9, %r42, %r4;
	setp.gt.s32 	%p4, %r8, -1;
	setp.lt.s32 	%p5, %r8, %r25;
	and.pred  	%p6, %p4, %p5;
	setp.gt.s32 	%p7, %r9, -1;
	setp.lt.s32 	%p8, %r9, %r25;
	and.pred  	%p9, %p7, %p8;
	and.pred  	%p11, %p6, %p9;
	not.pred 	%p12, %p11;
	@%p12 bra 	$L__BB2_6;
	mad.lo.s32 	%r43, %r8, %r25, %r9;
	ld.global.f32 	%f18, [%rd24+-8];
	mul.wide.u32 	%rd9, %r43, 4;
	add.s64 	%rd10, %rd1, %rd9;
	ld.global.f32 	%f19, [%rd10];
	fma.rn.f32 	%f29, %f18, %f19, %f29;
$L__BB2_6:
	add.s32 	%r10, %r62, 1;
	div.s32 	%r44, %r10, %r24;
	add.s32 	%r11, %r44, %r3;
	mul.lo.s32 	%r45, %r44, %r24;
	sub.s32 	%r46, %r10, %r45;
	add.s32 	%r12, %r46, %r4;
	setp.gt.s32 	%p13, %r11, -1;
	setp.lt.s32 	%p14, %r11, %r25;
	and.pred  	%p15, %p13, %p14;
	setp.gt.s32 	%p16, %r12, -1;
	setp.lt.s32 	%p17, %r12, %r25;
	and.pred  	%p18, %p16, %p17;
	and.pred  	%p20, %p15, %p18;
	not.pred 	%p21, %p20;
	@%p21 bra 	$L__BB2_8;
	mad.lo.s32 	%r47, %r11, %r25, %r12;
	ld.global.f32 	%f20, [%rd24+-4];
	mul.wide.u32 	%rd11, %r47, 4;
	add.s64 	%rd12, %rd1, %rd11;
	ld.global.f32 	%f21, [%rd12];
	fma.rn.f32 	%f29, %f20, %f21, %f29;
$L__BB2_8:
	add.s32 	%r13, %r10, 1;
	div.s32 	%r48, %r13, %r24;
	add.s32 	%r14, %r48, %r3;
	mul.lo.s32 	%r49, %r48, %r24;
	sub.s32 	%r50, %r13, %r49;
	add.s32 	%r15, %r50, %r4;
	setp.gt.s32 	%p22, %r14, -1;
	setp.lt.s32 	%p23, %r14, %r25;
	and.pred  	%p24, %p22, %p23;
	setp.gt.s32 	%p25, %r15, -1;
	setp.lt.s32 	%p26, %r15, %r25;
	and.pred  	%p27, %p25, %p26;
	and.pred  	%p29, %p24, %p27;
	not.pred 	%p30, %p29;
	@%p30 bra 	$L__BB2_10;
	mad.lo.s32 	%r51, %r14, %r25, %r15;
	ld.global.f32 	%f22, [%rd24];
	mul.wide.u32 	%rd13, %r51, 4;
	add.s64 	%rd14, %rd1, %rd13;
	ld.global.f32 	%f23, [%rd14];
	fma.rn.f32 	%f29, %f22, %f23, %f29;
$L__BB2_10:
	add.s32 	%r16, %r13, 1;
	div.s32 	%r52, %r16, %r24;
	add.s32 	%r17, %r52, %r3;
	mul.lo.s32 	%r53, %r52, %r24;
	sub.s32 	%r54, %r16, %r53;
	add.s32 	%r18, %r54, %r4;
	setp.gt.s32 	%p31, %r17, -1;
	setp.lt.s32 	%p32, %r17, %r25;
	and.pred  	%p33, %p31, %p32;
	setp.gt.s32 	%p34, %r18, -1;
	setp.lt.s32 	%p35, %r18, %r25;
	and.pred  	%p36, %p34, %p35;
	and.pred  	%p38, %p33, %p36;
	not.pred 	%p39, %p38;
	@%p39 bra 	$L__BB2_12;
	mad.lo.s32 	%r55, %r17, %r25, %r18;
	ld.global.f32 	%f24, [%rd24+4];
	mul.wide.u32 	%rd15, %r55, 4;
	add.s64 	%rd16, %rd1, %rd15;
	ld.global.f32 	%f25, [%rd16];
	fma.rn.f32 	%f29, %f24, %f25, %f29;
$L__BB2_12:
	add.s64 	%rd24, %rd24, 16;
	add.s32 	%r62, %r16, 1;
	setp.ne.s32 	%p40, %r62, %r63;
	@%p40 bra 	$L__BB2_4;
$L__BB2_13:
	and.b32  	%r56, %r5, 1;
	setp.eq.b32 	%p41, %r56, 1;
	not.pred 	%p42, %p41;
	@%p42 bra 	$L__BB2_16;
	div.s32 	%r57, %r63, %r24;
	add.s32 	%r21, %r57, %r3;
	mul.lo.s32 	%r58, %r57, %r24;
	sub.s32 	%r59, %r63, %r58;
	add.s32 	%r22, %r59, %r4;
	setp.gt.s32 	%p43, %r21, -1;
	setp.lt.s32 	%p44, %r21, %r25;
	and.pred  	%p45, %p43, %p44;
	setp.gt.s32 	%p46, %r22, -1;
	setp.lt.s32 	%p47, %r22, %r25;
	and.pred  	%p48, %p46, %p47;
	and.pred  	%p50, %p45, %p48;
	not.pred 	%p51, %p50;
	@%p51 bra 	$L__BB2_16;
	mad.lo.s32 	%r60, %r21, %r25, %r22;
	mul.wide.u32 	%rd17, %r63, 4;
	add.s64 	%rd18, %rd2, %rd17;
	ld.global.f32 	%f26, [%rd18];
	mul.wide.u32 	%rd19, %r60, 4;
	add.s64 	%rd20, %rd1, %rd19;
	ld.global.f32 	%f27, [%rd20];
	fma.rn.f32 	%f29, %f26, %f27, %f29;
$L__BB2_16:
	mad.lo.s32 	%r61, %r25, %r1, %r32;
	cvta.to.global.u64 	%rd21, %rd6;
	mul.wide.s32 	%rd22, %r61, 4;
	add.s64 	%rd23, %rd21, %rd22;
	st.global.f32 	[%rd23], %f29;
$L__BB2_17:
	ret;

}
	// .globl	_Z10Batch_normPfS_iii
.visible .entry _Z10Batch_normPfS_iii(
	.param .u64 .ptr .align 1 _Z10Batch_normPfS_iii_param_0,
	.param .u64 .ptr .align 1 _Z10Batch_normPfS_iii_param_1,
	.param .u32 _Z10Batch_normPfS_iii_param_2,
	.param .u32 _Z10Batch_normPfS_iii_param_3,
	.param .u32 _Z10Batch_normPfS_iii_param_4
)
{
	.reg .pred 	%p<3>;
	.reg .b32 	%r<18>;
	.reg .b32 	%f<12>;
	.reg .b64 	%rd<11>;

	ld.param.u64 	%rd1, [_Z10Batch_normPfS_iii_param_0];
	ld.param.u64 	%rd2, [_Z10Batch_normPfS_iii_param_1];
	ld.param.u32 	%r3, [_Z10Batch_normPfS_iii_param_3];
	ld.param.u32 	%r5, [_Z10Batch_normPfS_iii_param_4];
	mov.u32 	%r6, %ntid.x;
	mov.u32 	%r7, %ctaid.x;
	mov.u32 	%r8, %tid.x;
	mad.lo.s32 	%r1, %r6, %r7, %r8;
	mov.u32 	%r9, %ntid.y;
	mov.u32 	%r10, %ctaid.y;
	mov.u32 	%r11, %tid.y;
	mad.lo.s32 	%r12, %r9, %r10, %r11;
	max.s32 	%r13, %r1, %r12;
	setp.ge.s32 	%p1, %r13, %r5;
	@%p1 bra 	$L__BB3_4;
	setp.lt.s32 	%p2, %r1, 0;
	mov.f32 	%f11, 0f00000000;
	@%p2 bra 	$L__BB3_3;
	mul.lo.s32 	%r14, %r1, %r3;
	shl.b32 	%r15, %r14, 1;
	add.s32 	%r16, %r15, %r12;
	cvta.to.global.u64 	%rd3, %rd1;
	mul.wide.s32 	%rd4, %r16, 4;
	add.s64 	%rd5, %rd3, %rd4;
	ld.global.f32 	%f4, [%rd5];
	ld.global.f32 	%f5, [%rd5+4];
	add.f32 	%f6, %f4, %f5;
	mul.wide.s32 	%rd6, %r3, 4;
	add.s64 	%rd7, %rd5, %rd6;
	ld.global.f32 	%f7, [%rd7];
	add.f32 	%f8, %f6, %f7;
	add.f32 	%f9, %f7, %f8;
	add.f32 	%f10, %f9, 0f3F800000;
	fma.rn.f32 	%f11, %f10, 0f3E800000, 0f00000000;
$L__BB3_3:
	mad.lo.s32 	%r17, %r5, %r1, %r12;
	cvta.to.global.u64 	%rd8, %rd2;
	mul.wide.s32 	%rd9, %r17, 4;
	add.s64 	%rd10, %rd8, %rd9;
	st.global.f32 	[%rd10], %f11;
$L__BB3_4:
	ret;

}
	// .globl	_Z15activation_tanhPfS_ii
.visible .entry _Z15activation_tanhPfS_ii(
	.param .u64 .ptr .align 1 _Z15activation_tanhPfS_ii_param_0,
	.param .u64 .ptr .align 1 _Z15activation_tanhPfS_ii_param_1,
	.param .u32 _Z15activation_tanhPfS_ii_param_2,
	.param .u32 _Z15activation_tanhPfS_ii_param_3
)
{
	.reg .pred 	%p<7>;
	.reg .b32 	%r<21>;
	.reg .b32 	%f<17>;
	.reg .b64 	%rd<8>;

	ld.param.u64 	%rd1, [_Z15activation_tanhPfS_ii_param_0];
	ld.param.u64 	%rd2, [_Z15activation_tanhPfS_ii_param_1];
	ld.param.u32 	%r4, [_Z15activation_tanhPfS_ii_param_2];
	ld.param.u32 	%r5, [_Z15activation_tanhPfS_ii_param_3];
	mov.u32 	%r6, %ntid.x;
	mov.u32 	%r7, %ctaid.x;
	mov.u32 	%r8, %tid.x;
	mad.lo.s32 	%r1, %r6, %r7, %r8;
	mov.u32 	%r9, %ntid.y;
	mov.u32 	%r10, %ctaid.y;
	mov.u32 	%r11, %tid.y;
	mad.lo.s32 	%r2, %r9, %r10, %r11;
	mov.u32 	%r12, %ntid.z;
	mov.u32 	%r13, %ctaid.z;
	mov.u32 	%r14, %tid.z;
	mad.lo.s32 	%r3, %r12, %r13, %r14;
	setp.ge.s32 	%p1, %r1, %r4;
	@%p1 bra 	$L__BB4_3;
	setp.ge.s32 	%p2, %r2, %r4;
	mov.b32 	%r15, 1;
	shr.u32 	%r16, %r15, %r5;
	and.b32  	%r18, %r16, %r3;
	setp.eq.s32 	%p3, %r18, 0;
	or.pred  	%p4, %p2, %p3;
	@%p4 bra 	$L__BB4_3;
	mad.lo.s32 	%r19, %r4, %r3, %r2;
	mad.lo.s32 	%r20, %r19, %r4, %r1;
	cvta.to.global.u64 	%rd3, %rd1;
	mul.wide.s32 	%rd4, %r20, 4;
	add.s64 	%rd5, %rd3, %rd4;
	ld.global.f32 	%f1, [%rd5];
	abs.f32 	%f2, %f1;
	mul.f32 	%f3, %f2, 0f4038AA3B;
	ex2.approx.ftz.f32 	%f4, %f3;
	add.f32 	%f5, %f4, 0f3F800000;
	rcp.approx.ftz.f32 	%f6, %f5;
	fma.rn.f32 	%f7, %f6, 0fC0000000, 0f3F800000;
	setp.ge.f32 	%p5, %f2, 0f41102CB4;
	selp.f32 	%f8, 0f3F800000, %f7, %p5;
	copysign.f32 	%f9, %f1, %f8;
	mul.f32 	%f10, %f1, %f1;
	fma.rn.f32 	%f11, %f10, 0f3C80F082, 0fBD563CAE;
	fma.rn.f32 	%f12, %f11, %f10, 0f3E085941;
	fma.rn.f32 	%f13, %f12, %f10, 0fBEAAA9ED;
	fma.rn.f32 	%f14, %f13, %f10, 0f00000000;
	fma.rn.f32 	%f15, %f14, %f1, %f1;
	setp.ge.f32 	%p6, %f2, 0f3F19999A;
	selp.f32 	%f16, %f9, %f15, %p6;
	cvta.to.global.u64 	%rd6, %rd2;
	add.s64 	%rd7, %rd6, %rd4;
	st.global.f32 	[%rd7], %f16;
$L__BB4_3:
	ret;

}


// ===== COMPILED SASS (sm_100) =====

	.target	sm_100

	.elftype	@"ET_EXEC"


//--------------------- .note.nv.tkinfo           --------------------------
	.section	.note.nv.tkinfo,"",@"SHT_NOTE"
	.sectionflags	@"SHF_NOTE_NV_TKINFO"
	.tkinfo
        /*0018*/ 	.word	0x00000002
        /*0030*/ 	.string	""
        /*0030*/ 	.string	"ptxas"
        /*0030*/ 	.string	"Cuda compilation tools, release 13.0, V13.0.88"
        /*0030*/ 	.string	"Build cuda_13.0.r13.0/compiler.36424714_0"
        /*0030*/ 	.string	"-arch sm_100 -m 64 "



//--------------------- .note.nv.cuinfo           --------------------------
	.section	.note.nv.cuinfo,"",@"SHT_NOTE"
	.sectionflags	@"SHF_NOTE_NV_CUINFO"
        /*0018*/ 	.short	0x0002
        /*001a*/ 	.short	0x0064
        /*001c*/ 	.short	0x0082
	.zero		2


//--------------------- .nv.info                  --------------------------
	.section	.nv.info,"",@"SHT_CUDA_INFO"
	.align	4


	//----- nvinfo : EIATTR_REGCOUNT
	.align		4
        /*0000*/ 	.byte	0x04, 0x2f
        /*0002*/ 	.short	(.L_1 - .L_0)
	.align		4
.L_0:
        /*0004*/ 	.word	index@(_Z13cudaMatrixAddPfS_S_ii)
        /*0008*/ 	.word	0x00000014


	//----- nvinfo : EIATTR_FRAME_SIZE
	.align		4
.L_1:
        /*000c*/ 	.byte	0x04, 0x11
        /*000e*/ 	.short	(.L_3 - .L_2)
	.align		4
.L_2:
        /*0010*/ 	.word	index@(_Z13cudaMatrixAddPfS_S_ii)
        /*0014*/ 	.word	0x00000000


	//----- nvinfo : EIATTR_REGCOUNT
	.align		4
.L_3:
        /*0018*/ 	.byte	0x04, 0x2f
        /*001a*/ 	.short	(.L_5 - .L_4)
	.align		4
.L_4:
        /*001c*/ 	.word	index@(_Z14cudaMatrixMultPfS_S_i)
        /*0020*/ 	.word	0x00000020


	//----- nvinfo : EIATTR_FRAME_SIZE
	.align		4
.L_5:
        /*0024*/ 	.byte	0x04, 0x11
        /*0026*/ 	.short	(.L_7 - .L_6)
	.align		4
.L_6:
        /*0028*/ 	.word	index@(_Z14cudaMatrixMultPfS_S_i)
        /*002c*/ 	.word	0x00000000


	//----- nvinfo : EIATTR_REGCOUNT
	.align		4
.L_7:
        /*0030*/ 	.byte	0x04, 0x2f
        /*0032*/ 	.short	(.L_9 - .L_8)
	.align		4
.L_8:
        /*0034*/ 	.word	index@(_Z6Conv2DPfS_S_iii)
        /*0038*/ 	.word	0x0000001e


	//----- nvinfo : EIATTR_FRAME_SIZE
	.align		4
.L_9:
        /*003c*/ 	.byte	0x04, 0x11
        /*003e*/ 	.short	(.L_11 - .L_10)
	.align		4
.L_10:
        /*0040*/ 	.word	index@(_Z6Conv2DPfS_S_iii)
        /*0044*/ 	.word	0x00000000


	//----- nvinfo : EIATTR_REGCOUNT
	.align		4
.L_11:
        /*0048*/ 	.byte	0x04, 0x2f
        /*004a*/ 	.short	(.L_13 - .L_12)
	.align		4
.L_12:
        /*004c*/ 	.word	index@(_Z10Batch_normPfS_iii)
        /*0050*/ 	.word	0x0000000e


	//----- nvinfo : EIATTR_FRAME_SIZE
	.align		4
.L_13:
        /*0054*/ 	.byte	0x04, 0x11
        /*0056*/ 	.short	(.L_15 - .L_14)
	.align		4
.L_14:
        /*0058*/ 	.word	index@(_Z10Batch_normPfS_iii)
        /*005c*/ 	.word	0x00000000


	//----- nvinfo : EIATTR_REGCOUNT
	.align		4
.L_15:
        /*0060*/ 	.byte	0x04, 0x2f
        /*0062*/ 	.short	(.L_17 - .L_16)
	.align		4
.L_16:
        /*0064*/ 	.word	index@(_Z15activation_tanhPfS_ii)
        /*0068*/ 	.word	0x0000000e


	//----- nvinfo : EIATTR_FRAME_SIZE
	.align		4
.L_17:
        /*006c*/ 	.byte	0x04, 0x11
        /*006e*/ 	.short	(.L_19 - .L_18)
	.align		4
.L_18:
        /*0070*/ 	.word	index@(_Z15activation_tanhPfS_ii)
        /*0074*/ 	.word	0x00000000


	//----- nvinfo : EIATTR_MIN_STACK_SIZE
	.align		4
.L_19:
        /*0078*/ 	.byte	0x04, 0x12
        /*007a*/ 	.short	(.L_21 - .L_20)
	.align		4
.L_20:
        /*007c*/ 	.word	index@(_Z15activation_tanhPfS_ii)
        /*0080*/ 	.word	0x00000000


	//----- nvinfo : EIATTR_MIN_STACK_SIZE
	.align		4
.L_21:
        /*0084*/ 	.byte	0x04, 0x12
        /*0086*/ 	.short	(.L_23 - .L_22)
	.align		4
.L_22:
        /*0088*/ 	.word	index@(_Z10Batch_normPfS_iii)
        /*008c*/ 	.word	0x00000000


	//----- nvinfo : EIATTR_MIN_STACK_SIZE
	.align		4
.L_23:
        /*0090*/ 	.byte	0x04, 0x12
        /*0092*/ 	.short	(.L_25 - .L_24)
	.align		4
.L_24:
        /*0094*/ 	.word	index@(_Z6Conv2DPfS_S_iii)
        /*0098*/ 	.word	0x00000000


	//----- nvinfo : EIATTR_MIN_STACK_SIZE
	.align		4
.L_25:
        /*009c*/ 	.byte	0x04, 0x12
        /*009e*/ 	.short	(.L_27 - .L_26)
	.align		4
.L_26:
        /*00a0*/ 	.word	index@(_Z14cudaMatrixMultPfS_S_i)
        /*00a4*/ 	.word	0x00000000


	//----- nvinfo : EIATTR_MIN_STACK_SIZE
	.align		4
.L_27:
        /*00a8*/ 	.byte	0x04, 0x12
        /*00aa*/ 	.short	(.L_29 - .L_28)
	.align		4
.L_28:
        /*00ac*/ 	.word	index@(_Z13cudaMatrixAddPfS_S_ii)
        /*00b0*/ 	.word	0x00000000
.L_29:


//--------------------- .nv.compat                --------------------------
	.section	.nv.compat,"",@"SHT_CUDA_COMPAT_INFO"
	.align	4
        /*0000*/ 	.byte	0x02, 0x09, 0x00, 0x00, 0x02, 0x02, 0x01, 0x00, 0x02, 0x05, 0x05, 0x00, 0x03, 0x07, 0x01, 0x01
        /*0010*/ 	.byte	0x02, 0x03, 0x00, 0x00, 0x02, 0x06, 0x01, 0x00, 0x04, 0x0b, 0x08, 0x00, 0x01, 0x00, 0x00, 0x00
        /*0020*/ 	.byte	0x00, 0x00, 0x00, 0x00


//--------------------- .nv.info._Z15activation_tanhPfS_ii --------------------------
	.section	.nv.info._Z15activation_tanhPfS_ii,"",@"SHT_CUDA_INFO"
	.sectionflags	@""
	.align	4


	//----- nvinfo : EIATTR_CUDA_API_VERSION
	.align		4
        /*0000*/ 	.byte	0x04, 0x37
        /*0002*/ 	.short	(.L_31 - .L_30)
.L_30:
        /*0004*/ 	.word	0x00000082


	//----- nvinfo : EIATTR_KPARAM_INFO
	.align		4
.L_31:
        /*0008*/ 	.byte	0x04, 0x17
        /*000a*/ 	.short	(.L_33 - .L_32)
.L_32:
        /*000c*/ 	.word	0x00000000
        /*0010*/ 	.short	0x0003
        /*0012*/ 	.short	0x0014
        /*0014*/ 	.byte	0x00, 0xf0, 0x11, 0x00


	//----- nvinfo : EIATTR_KPARAM_INFO
	.align		4
.L_33:
        /*0018*/ 	.byte	0x04, 0x17
        /*001a*/ 	.short	(.L_35 - .L_34)
.L_34:
        /*001c*/ 	.word	0x00000000
        /*0020*/ 	.short	0x0002
        /*0022*/ 	.short	0x0010
        /*0024*/ 	.byte	0x00, 0xf0, 0x11, 0x00


	//----- nvinfo : EIATTR_KPARAM_INFO
	.align		4
.L_35:
        /*0028*/ 	.byte	0x04, 0x17
        /*002a*/ 	.short	(.L_37 - .L_36)
.L_36:
        /*002c*/ 	.word	0x00000000
        /*0030*/ 	.short	0x0001
        /*0032*/ 	.short	0x0008
        /*0034*/ 	.byte	0x00, 0xf5, 0x21, 0x00


	//----- nvinfo : EIATTR_KPARAM_INFO
	.align		4
.L_37:
        /*0038*/ 	.byte	0x04, 0x17
        /*003a*/ 	.short	(.L_39 - .L_38)
.L_38:
        /*003c*/ 	.word	0x00000000
        /*0040*/ 	.short	0x0000
        /*0042*/ 	.short	0x0000
        /*0044*/ 	.byte	0x00, 0xf5, 0x21, 0x00


	//----- nvinfo : EIATTR_SPARSE_MMA_MASK
	.align		4
.L_39:
        /*0048*/ 	.byte	0x03, 0x50
        /*004a*/ 	.short	0x0000


	//----- nvinfo : EIATTR_MAXREG_COUNT
	.align		4
        /*004c*/ 	.byte	0x03, 0x1b
        /*004e*/ 	.short	0x00ff


	//----- nvinfo : EIATTR_MERCURY_ISA_VERSION
	.align		4
        /*0050*/ 	.byte	0x03, 0x5f
        /*0052*/ 	.short	0x0101


	//----- nvinfo : EIATTR_VRC_CTA_INIT_COUNT
	.align		4
        /*0054*/ 	.byte	0x02, 0x4a
	.zero		1
	.zero		1


	//----- nvinfo : EIATTR_EXIT_INSTR_OFFSETS
	.align		4
        /*0058*/ 	.byte	0x04, 0x1c
        /*005a*/ 	.short	(.L_41 - .L_40)


	//   ....[0]....
.L_40:
        /*005c*/ 	.word	0x000000f0


	//   ....[1]....
        /*0060*/ 	.word	0x00000150


	//   ....[2]....
        /*0064*/ 	.word	0x00000300


	//----- nvinfo : EIATTR_CBANK_PARAM_SIZE
	.align		4
.L_41:
        /*0068*/ 	.byte	0x03, 0x19
        /*006a*/ 	.short	0x0018


	//----- nvinfo : EIATTR_PARAM_CBANK
	.align		4
        /*006c*/ 	.byte	0x04, 0x0a
        /*006e*/ 	.short	(.L_43 - .L_42)
	.align		4
.L_42:
        /*0070*/ 	.word	index@(.nv.constant0._Z15activation_tanhPfS_ii)
        /*0074*/ 	.short	0x0380
        /*0076*/ 	.short	0x0018


	//----- nvinfo : EIATTR_SW_WAR
	.align		4
.L_43:
        /*0078*/ 	.byte	0x04, 0x36
        /*007a*/ 	.short	(.L_45 - .L_44)
.L_44:
        /*007c*/ 	.word	0x00000008
.L_45:


//--------------------- .nv.info._Z10Batch_normPfS_iii --------------------------
	.section	.nv.info._Z10Batch_normPfS_iii,"",@"SHT_CUDA_INFO"
	.sectionflags	@""
	.align	4


	//----- nvinfo : EIATTR_CUDA_API_VERSION
	.align		4
        /*0000*/ 	.byte	0x04, 0x37
        /*0002*/ 	.short	(.L_47 - .L_46)
.L_46:
        /*0004*/ 	.word	0x00000082


	//----- nvinfo : EIATTR_KPARAM_INFO
	.align		4
.L_47:
        /*0008*/ 	.byte	0x04, 0x17
        /*000a*/ 	.short	(.L_49 - .L_48)
.L_48:
        /*000c*/ 	.word	0x00000000
        /*0010*/ 	.short	0x0004
        /*0012*/ 	.short	0x0018
        /*0014*/ 	.byte	0x00, 0xf0, 0x11, 0x00


	//----- nvinfo : EIATTR_KPARAM_INFO
	.align		4
.L_49:
        /*0018*/ 	.byte	0x04, 0x17
        /*001a*/ 	.short	(.L_51 - .L_50)
.L_50:
        /*001c*/ 	.word	0x00000000
        /*0020*/ 	.short	0x0003
        /*0022*/ 	.short	0x0014
        /*0024*/ 	.byte	0x00, 0xf0, 0x11, 0x00


	//----- nvinfo : EIATTR_KPARAM_INFO
	.align		4
.L_51:
        /*0028*/ 	.byte	0x04, 0x17
        /*002a*/ 	.short	(.L_53 - .L_52)
.L_52:
        /*002c*/ 	.word	0x00000000
        /*0030*/ 	.short	0x0002
        /*0032*/ 	.short	0x0010
        /*0034*/ 	.byte	0x00, 0xf0, 0x11, 0x00


	//----- nvinfo : EIATTR_KPARAM_INFO
	.align		4
.L_53:
        /*0038*/ 	.byte	0x04, 0x17
        /*003a*/ 	.short	(.L_55 - .L_54)
.L_54:
        /*003c*/ 	.word	0x00000000
        /*0040*/ 	.short	0x0001
        /*0042*/ 	.short	0x0008
        /*0044*/ 	.byte	0x00, 0xf5, 0x21, 0x00


	//----- nvinfo : EIATTR_KPARAM_INFO
	.align		4
.L_55:
        /*0048*/ 	.byte	0x04, 0x17
        /*004a*/ 	.short	(.L_57 - .L_56)
.L_56:
        /*004c*/ 	.word	0x00000000
        /*0050*/ 	.short	0x0000
        /*0052*/ 	.short	0x0000
        /*0054*/ 	.byte	0x00, 0xf5, 0x21, 0x00


	//----- nvinfo : EIATTR_SPARSE_MMA_MASK
	.align		4
.L_57:
        /*0058*/ 	.byte	0x03, 0x50
        /*005a*/ 	.short	0x0000


	//----- nvinfo : EIATTR_MAXREG_COUNT
	.align		4
        /*005c*/ 	.byte	0x03, 0x1b
        /*005e*/ 	.short	0x00ff


	//----- nvinfo : EIATTR_MERCURY_ISA_VERSION
	.align		4
        /*0060*/ 	.byte	0x03, 0x5f
        /*0062*/ 	.short	0x0101


	//----- nvinfo : EIATTR_VRC_CTA_INIT_COUNT
	.align		4
        /*0064*/ 	.byte	0x02, 0x4a
	.zero		1
	.zero		1


	//----- nvinfo : EIATTR_EXIT_INSTR_OFFSETS
	.align		4
        /*0068*/ 	.byte	0x04, 0x1c
        /*006a*/ 	.short	(.L_59 - .L_58)


	//   ....[0]....
.L_58:
        /*006c*/ 	.word	0x000000c0


	//   ....[1]....
        /*0070*/ 	.word	0x00000220


	//----- nvinfo : EIATTR_CBANK_PARAM_SIZE
	.align		4
.L_59:
        /*0074*/ 	.byte	0x03, 0x19
        /*0076*/ 	.short	0x001c


	//----- nvinfo : EIATTR_PARAM_CBANK
	.align		4
        /*0078*/ 	.byte	0x04, 0x0a
        /*007a*/ 	.short	(.L_61 - .L_60)
	.align		4
.L_60:
        /*007c*/ 	.word	index@(.nv.constant0._Z10Batch_normPfS_iii)
        /*0080*/ 	.short	0x0380
        /*0082*/ 	.short	0x001c


	//----- nvinfo : EIATTR_SW_WAR
	.align		4
.L_61:
        /*0084*/ 	.byte	0x04, 0x36
        /*0086*/ 	.short	(.L_63 - .L_62)
.L_62:
        /*0088*/ 	.word	0x00000008
.L_63:


//--------------------- .nv.info._Z6Conv2DPfS_S_iii --------------------------
	.section	.nv.info._Z6Conv2DPfS_S_iii,"",@"SHT_CUDA_INFO"
	.sectionflags	@""
	.align	4


	//----- nvinfo : EIATTR_CUDA_API_VERSION
	.align		4
        /*0000*/ 	.byte	0x04, 0x37
        /*0002*/ 	.short	(.L_65 - .L_64)
.L_64:
        /*0004*/ 	.word	0x00000082


	//----- nvinfo : EIATTR_KPARAM_INFO
	.align		4
.L_65:
        /*0008*/ 	.byte	0x04, 0x17
        /*000a*/ 	.short	(.L_67 - .L_66)
.L_66:
        /*000c*/ 	.word	0x00000000
        /*0010*/ 	.short	0x0005
        /*0012*/ 	.short	0x0020
        /*0014*/ 	.byte	0x00, 0xf0, 0x11, 0x00


	//----- nvinfo : EIATTR_KPARAM_INFO
	.align		4
.L_67:
        /*0018*/ 	.byte	0x04, 0x17
        /*001a*/ 	.short	(.L_69 - .L_68)
.L_68:
        /*001c*/ 	.word	0x00000000
        /*0020*/ 	.short	0x0004
        /*0022*/ 	.short	0x001c
        /*0024*/ 	.byte	0x00, 0xf0, 0x11, 0x00


	//----- nvinfo : EIATTR_KPARAM_INFO
	.align		4
.L_69:
        /*0028*/ 	.byte	0x04, 0x17
        /*002a*/ 	.short	(.L_71 - .L_70)
.L_70:
        /*002c*/ 	.word	0x00000000
        /*0030*/ 	.short	0x0003
        /*0032*/ 	.short	0x0018
        /*0034*/ 	.byte	0x00, 0xf0, 0x11, 0x00


	//----- nvinfo : EIATTR_KPARAM_INFO
	.align		4
.L_71:
        /*0038*/ 	.byte	0x04, 0x17
        /*003a*/ 	.short	(.L_73 - .L_72)
.L_72:
        /*003c*/ 	.word	0x00000000
        /*0040*/ 	.short	0x0002
        /*0042*/ 	.short	0x0010
        /*0044*/ 	.byte	0x00, 0xf5, 0x21, 0x00


	//----- nvinfo : EIATTR_KPARAM_INFO
	.align		4
.L_73:
        /*0048*/ 	.byte	0x04, 0x17
        /*004a*/ 	.short	(.L_75 - .L_74)
.L_74:
        /*004c*/ 	.word	0x00000000
        /*0050*/ 	.short	0x0001
        /*0052*/ 	.short	0x0008
        /*0054*/ 	.byte	0x00, 0xf5, 0x21, 0x00


	//----- nvinfo : EIATTR_KPARAM_INFO
	.align		4
.L_75:
        /*0058*/ 	.byte	0x04, 0x17
        /*005a*/ 	.short	(.L_77 - .L_76)
.L_76:
        /*005c*/ 	.word	0x00000000
        /*0060*/ 	.short	0x0000
        /*0062*/ 	.short	0x0000
        /*0064*/ 	.byte	0x00, 0xf5, 0x21, 0x00


	//----- nvinfo : EIATTR_SPARSE_MMA_MASK
	.align		4
.L_77:
        /*0068*/ 	.byte	0x03, 0x50
        /*006a*/ 	.short	0x0000


	//----- nvinfo : EIATTR_MAXREG_COUNT
	.align		4
        /*006c*/ 	.byte	0x03, 0x1b
        /*006e*/ 	.short	0x00ff


	//----- nvinfo : EIATTR_MERCURY_ISA_VERSION
	.align		4
        /*0070*/ 	.byte	0x03, 0x5f
        /*0072*/ 	.short	0x0101


	//----- nvinfo : EIATTR_VRC_CTA_INIT_COUNT
	.align		4
        /*0074*/ 	.byte	0x02, 0x4a
	.zero		1
	.zero		1


	//----- nvinfo : EIATTR_EXIT_INSTR_OFFSETS
	.align		4
        /*0078*/ 	.byte	0x04, 0x1c
        /*007a*/ 	.short	(.L_79 - .L_78)


	//   ....[0]....
.L_78:
        /*007c*/ 	.word	0x000000c0


	//   ....[1]....
        /*0080*/ 	.word	0x00000ea0


	//----- nvinfo : EIATTR_CRS_STACK_SIZE
	.align		4
.L_79:
        /*0084*/ 	.byte	0x04, 0x1e
        /*0086*/ 	.short	(.L_81 - .L_80)
.L_80:
        /*0088*/ 	.word	0x00000000


	//----- nvinfo : EIATTR_CBANK_PARAM_SIZE
	.align		4
.L_81:
        /*008c*/ 	.byte	0x03, 0x19
        /*008e*/ 	.short	0x0024


	//----- nvinfo : EIATTR_PARAM_CBANK
	.align		4
        /*0090*/ 	.byte	0x04, 0x0a
        /*0092*/ 	.short	(.L_83 - .L_82)
	.align		4
.L_82:
        /*0094*/ 	.word	index@(.nv.constant0._Z6Conv2DPfS_S_iii)
        /*0098*/ 	.short	0x0380
        /*009a*/ 	.short	0x0024


	//----- nvinfo : EIATTR_SW_WAR
	.align		4
.L_83:
        /*009c*/ 	.byte	0x04, 0x36
        /*009e*/ 	.short	(.L_85 - .L_84)
.L_84:
        /*00a0*/ 	.word	0x00000008
.L_85:


//--------------------- .nv.info._Z14cudaMatrixMultPfS_S_i --------------------------
	.section	.nv.info._Z14cudaMatrixMultPfS_S_i,"",@"SHT_CUDA_INFO"
	.sectionflags	@""
	.align	4


	//----- nvinfo : EIATTR_CUDA_API_VERSION
	.align		4
        /*0000*/ 	.byte	0x04, 0x37
        /*0002*/ 	.short	(.L_87 - .L_86)
.L_86:
        /*0004*/ 	.word	0x00000082


	//----- nvinfo : EIATTR_KPARAM_INFO
	.align		4
.L_87:
        /*0008*/ 	.byte	0x04, 0x17
        /*000a*/ 	.short	(.L_89 - .L_88)
.L_88:
        /*000c*/ 	.word	0x00000000
        /*0010*/ 	.short	0x0003
        /*0012*/ 	.short	0x0018
        /*0014*/ 	.byte	0x00, 0xf0, 0x11, 0x00


	//----- nvinfo : EIATTR_KPARAM_INFO
	.align		4
.L_89:
        /*0018*/ 	.byte	0x04, 0x17
        /*001a*/ 	.short	(.L_91 - .L_90)
.L_90:
        /*001c*/ 	.word	0x00000000
        /*0020*/ 	.short	0x0002
        /*0022*/ 	.short	0x0010
        /*0024*/ 	.byte	0x00, 0xf5, 0x21, 0x00


	//----- nvinfo : EIATTR_KPARAM_INFO
	.align		4
.L_91:
        /*0028*/ 	.byte	0x04, 0x17
        /*002a*/ 	.short	(.L_93 - .L_92)
.L_92:
        /*002c*/ 	.word	0x00000000
        /*0030*/ 	.short	0x0001
        /*0032*/ 	.short	0x0008
        /*0034*/ 	.byte	0x00, 0xf5, 0x21, 0x00


	//----- nvinfo : EIATTR_KPARAM_INFO
	.align		4
.L_93:
        /*0038*/ 	.byte	0x04, 0x17
        /*003a*/ 	.short	(.L_95 - .L_94)
.L_94:
        /*003c*/ 	.word	0x00000000
        /*0040*/ 	.short	0x0000
        /*0042*/ 	.short	0x0000
        /*0044*/ 	.byte	0x00, 0xf5, 0x21, 0x00


	//----- nvinfo : EIATTR_SPARSE_MMA_MASK
	.align		4
.L_95:
        /*0048*/ 	.byte	0x03, 0x50
        /*004a*/ 	.short	0x0000


	//----- nvinfo : EIATTR_MAXREG_COUNT
	.align		4
        /*004c*/ 	.byte	0x03, 0x1b
        /*004e*/ 	.short	0x00ff


	//----- nvinfo : EIATTR_MERCURY_ISA_VERSION
	.align		4
        /*0050*/ 	.byte	0x03, 0x5f
        /*0052*/ 	.short	0x0101


	//----- nvinfo : EIATTR_VRC_CTA_INIT_COUNT
	.align		4
        /*0054*/ 	.byte	0x02, 0x4a
	.zero		1
	.zero		1


	//----- nvinfo : EIATTR_EXIT_INSTR_OFFSETS
	.align		4
        /*0058*/ 	.byte	0x04, 0x1c
        /*005a*/ 	.short	(.L_97 - .L_96)


	//   ....[0]....
.L_96:
        /*005c*/ 	.word	0x00000030


	//   ....[1]....
        /*0060*/ 	.word	0x00000b20


	//----- nvinfo : EIATTR_CBANK_PARAM_SIZE
	.align		4
.L_97:
        /*0064*/ 	.byte	0x03, 0x19
        /*0066*/ 	.short	0x001c


	//----- nvinfo : EIATTR_PARAM_CBANK
	.align		4
        /*0068*/ 	.byte	0x04, 0x0a
        /*006a*/ 	.short	(.L_99 - .L_98)
	.align		4
.L_98:
        /*006c*/ 	.word	index@(.nv.constant0._Z14cudaMatrixMultPfS_S_i)
        /*0070*/ 	.short	0x0380
        /*0072*/ 	.short	0x001c


	//----- nvinfo : EIATTR_SW_WAR
	.align		4
.L_99:
        /*0074*/ 	.byte	0x04, 0x36
        /*0076*/ 	.short	(.L_101 - .L_100)
.L_100:
        /*0078*/ 	.word	0x00000008
.L_101:


//--------------------- .nv.info._Z13cudaMatrixAddPfS_S_ii --------------------------
	.section	.nv.info._Z13cudaMatrixAddPfS_S_ii,"",@"SHT_CUDA_INFO"
	.sectionflags	@""
	.align	4


	//----- nvinfo : EIATTR_CUDA_API_VERSION
	.align		4
        /*0000*/ 	.byte	0x04, 0x37
        /*0002*/ 	.short	(.L_103 - .L_102)
.L_102:
        /*0004*/ 	.word	0x00000082


	//----- nvinfo : EIATTR_KPARAM_INFO
	.align		4
.L_103:
        /*0008*/ 	.byte	0x04, 0x17
        /*000a*/ 	.short	(.L_105 - .L_104)
.L_104:
        /*000c*/ 	.word	0x00000000
        /*0010*/ 	.short	0x0004
        /*0012*/ 	.short	0x001c
        /*0014*/ 	.byte	0x00, 0xf0, 0x11, 0x00


	//----- nvinfo : EIATTR_KPARAM_INFO
	.align		4
.L_105:
        /*0018*/ 	.byte	0x04, 0x17
        /*001a*/ 	.short	(.L_107 - .L_106)
.L_106:
        /*001c*/ 	.word	0x00000000
        /*0020*/ 	.short	0x0003
        /*0022*/ 	.short	0x0018
        /*0024*/ 	.byte	0x00, 0xf0, 0x11, 0x00


	//----- nvinfo : EIATTR_KPARAM_INFO
	.align		4
.L_107:
        /*0028*/ 	.byte	0x04, 0x17
        /*002a*/ 	.short	(.L_109 - .L_108)
.L_108:
        /*002c*/ 	.word	0x00000000
        /*0030*/ 	.short	0x0002
        /*0032*/ 	.short	0x0010
        /*0034*/ 	.byte	0x00, 0xf5, 0x21, 0x00


	//----- nvinfo : EIATTR_KPARAM_INFO
	.align		4
.L_109:
        /*0038*/ 	.byte	0x04, 0x17
        /*003a*/ 	.short	(.L_111 - .L_110)
.L_110:
        /*003c*/ 	.word	0x00000000
        /*0040*/ 	.short	0x0001
        /*0042*/ 	.short	0x0008
        /*0044*/ 	.byte	0x00, 0xf5, 0x21, 0x00


	//----- nvinfo : EIATTR_KPARAM_INFO
	.align		4
.L_111:
        /*0048*/ 	.byte	0x04, 0x17
        /*004a*/ 	.short	(.L_113 - .L_112)
.L_112:
        /*004c*/ 	.word	0x00000000
        /*0050*/ 	.short	0x0000
        /*0052*/ 	.short	0x0000
        /*0054*/ 	.byte	0x00, 0xf5, 0x21, 0x00


	//----- nvinfo : EIATTR_SPARSE_MMA_MASK
	.align		4
.L_113:
        /*0058*/ 	.byte	0x03, 0x50
        /*005a*/ 	.short	0x0000


	//----- nvinfo : EIATTR_MAXREG_COUNT
	.align		4
        /*005c*/ 	.byte	0x03, 0x1b
        /*005e*/ 	.short	0x00ff


	//----- nvinfo : EIATTR_MERCURY_ISA_VERSION
	.align		4
        /*0060*/ 	.byte	0x03, 0x5f
        /*0062*/ 	.short	0x0101


	//----- nvinfo : EIATTR_VRC_CTA_INIT_COUNT
	.align		4
        /*0064*/ 	.byte	0x02, 0x4a
	.zero		1
	.zero		1


	//----- nvinfo : EIATTR_EXIT_INSTR_OFFSETS
	.align		4
        /*0068*/ 	.byte	0x04, 0x1c
        /*006a*/ 	.short	(.L_115 - .L_114)


	//   ....[0]....
.L_114:
        /*006c*/ 	.word	0x00000030


	//   ....[1]....
        /*0070*/ 	.word	0x00000060


	//   ....[2]....
        /*0074*/ 	.word	0x00000b30


	//----- nvinfo : EIATTR_CBANK_PARAM_SIZE
	.align		4
.L_115:
        /*0078*/ 	.byte	0x03, 0x19
        /*007a*/ 	.short	0x0020


	//----- nvinfo : EIATTR_PARAM_CBANK
	.align		4
        /*007c*/ 	.byte	0x04, 0x0a
        /*007e*/ 	.short	(.L_117 - .L_116)
	.align		4
.L_116:
        /*0080*/ 	.word	index@(.nv.constant0._Z13cudaMatrixAddPfS_S_ii)
        /*0084*/ 	.short	0x0380
        /*0086*/ 	.short	0x0020


	//----- nvinfo : EIATTR_SW_WAR
	.align		4
.L_117:
        /*0088*/ 	.byte	0x04, 0x36
        /*008a*/ 	.short	(.L_119 - .L_118)
.L_118:
        /*008c*/ 	.word	0x00000008
.L_119:


//--------------------- .nv.callgraph             --------------------------
	.section	.nv.callgraph,"",@"SHT_CUDA_CALLGRAPH"
	.align	4
	.sectionentsize	8
	.align		4
        /*0000*/ 	.word	0x00000000
	.align		4
        /*0004*/ 	.word	0xffffffff
	.align		4
        /*0008*/ 	.word	0x00000000
	.align		4
        /*000c*/ 	.word	0xfffffffe
	.align		4
        /*0010*/ 	.word	0x00000000
	.align		4
        /*0014*/ 	.word	0xfffffffd
	.align		4
        /*0018*/ 	.word	0x00000000
	.align		4
        /*001c*/ 	.word	0xfffffffc


//--------------------- .text._Z15activation_tanhPfS_ii --------------------------
	.section	.text._Z15activation_tanhPfS_ii,"ax",@progbits
	.align	128
        .global         _Z15activation_tanhPfS_ii
        .type           _Z15activation_tanhPfS_ii,@function
        .size           _Z15activation_tanhPfS_ii,(.L_x_22 - _Z15activation_tanhPfS_ii)
        .other          _Z15activation_tanhPfS_ii,@"STO_CUDA_ENTRY STV_DEFAULT"
_Z15activation_tanhPfS_ii:
.text._Z15activation_tanhPfS_ii:
[----:B------:R-:W-:Y:S01]  /*0000*/  LDC R1, c[0x0][0x37c] ;  /* 0x0000df00ff017b82 */ /* 0x000fe20000000800 */
[----:B------:R-:W0:Y:S01]  /*0010*/  S2R R0, SR_CTAID.X ;  /* 0x0000000000007919 */ /* 0x000e220000002500 */
[----:B------:R-:W0:Y:S01]  /*0020*/  LDCU UR4, c[0x0][0x360] ;  /* 0x00006c00ff0477ac */ /* 0x000e220008000800 */
[----:B------:R-:W0:Y:S01]  /*0030*/  S2R R3, SR_TID.X ;  /* 0x0000000000037919 */ /* 0x000e220000002100 */
[----:B------:R-:W1:Y:S01]  /*0040*/  LDCU UR7, c[0x0][0x390] ;  /* 0x00007200ff0777ac */ /* 0x000e620008000800 */
[----:B------:R-:W2:Y:S01]  /*0050*/  S2R R4, SR_CTAID.Y ;  /* 0x0000000000047919 */ /* 0x000ea20000002600 */
[----:B------:R-:W2:Y:S01]  /*0060*/  LDCU UR5, c[0x0][0x364] ;  /* 0x00006c80ff0577ac */ /* 0x000ea20008000800 */
[----:B------:R-:W2:Y:S01]  /*0070*/  S2R R5, SR_TID.Y ;  /* 0x0000000000057919 */ /* 0x000ea20000002200 */
[----:B------:R-:W3:Y:S01]  /*0080*/  LDCU UR6, c[0x0][0x368] ;  /* 0x00006d00ff0677ac */ /* 0x000ee20008000800 */
[----:B------:R-:W3:Y:S01]  /*0090*/  S2R R2, SR_CTAID.Z ;  /* 0x0000000000027919 */ /* 0x000ee20000002700 */
[----:B------:R-:W3:Y:S01]  /*00a0*/  S2R R7, SR_TID.Z ;  /* 0x0000000000077919 */ /* 0x000ee20000002300 */
[----:B0-----:R-:W-:-:S05]  /*00b0*/  IMAD R0, R0, UR4, R3 ;  /* 0x0000000400007c24 */ /* 0x001fca000f8e0203 */
[----:B-1----:R-:W-:Y:S01]  /*00c0*/  ISETP.GE.AND P0, PT, R0, UR7, PT ;  /* 0x0000000700007c0c */ /* 0x002fe2000bf06270 */
[----:B--2---:R-:W-:Y:S02]  /*00d0*/  IMAD R4, R4, UR5, R5 ;  /* 0x0000000504047c24 */ /* 0x004fe4000f8e0205 */
[----:B---3--:R-:W-:-:S10]  /*00e0*/  IMAD R5, R2, UR6, R7 ;  /* 0x0000000602057c24 */ /* 0x008fd4000f8e0207 */
[----:B------:R-:W-:Y:S05]  /*00f0*/  @P0 EXIT ;  /* 0x000000000000094d */ /* 0x000fea0003800000 */
[----:B------:R-:W0:Y:S01]  /*0100*/  LDCU UR4, c[0x0][0x394] ;  /* 0x00007280ff0477ac */ /* 0x000e220008000800 */
[----:B------:R-:W-:Y:S02]  /*0110*/  UMOV UR5, 0x1 ;  /* 0x0000000100057882 */ /* 0x000fe40000000000 */
[----:B0-----:R-:W-:-:S06]  /*0120*/  USHF.R.U32.HI UR4, URZ, UR4, UR5 ;  /* 0x00000004ff047299 */ /* 0x001fcc0008011605 */
[----:B------:R-:W-:-:S04]  /*0130*/  LOP3.LUT P0, RZ, R5, UR4, RZ, 0xc0, !PT ;  /* 0x0000000405ff7c12 */ /* 0x000fc8000f80c0ff */
[----:B------:R-:W-:-:S13]  /*0140*/  ISETP.GE.OR P0, PT, R4, UR7, !P0 ;  /* 0x0000000704007c0c */ /* 0x000fda000c706670 */
[----:B------:R-:W-:Y:S05]  /*0150*/  @P0 EXIT ;  /* 0x000000000000094d */ /* 0x000fea0003800000 */
[----:B------:R-:W0:Y:S01]  /*0160*/  LDC.64 R2, c[0x0][0x380] ;  /* 0x0000e000ff027b82 */ /* 0x000e220000000a00 */
[----:B------:R-:W1:Y:S01]  /*0170*/  LDCU.64 UR4, c[0x0][0x358] ;  /* 0x00006b00ff0477ac */ /* 0x000e620008000a00 */
[----:B------:R-:W-:-:S04]  /*0180*/  IMAD R5, R5, UR7, R4 ;  /* 0x0000000705057c24 */ /* 0x000fc8000f8e0204 */
[----:B------:R-:W-:Y:S02]  /*0190*/  IMAD R7, R5, UR7, R0 ;  /* 0x0000000705077c24 */ /* 0x000fe4000f8e0200 */
[----:B------:R-:W2:Y:S02]  /*01a0*/  LDC.64 R4, c[0x0][0x388] ;  /* 0x0000e200ff047b82 */ /* 0x000ea40000000a00 */
[----:B0-----:R-:W-:-:S05]  /*01b0*/  IMAD.WIDE R2, R7, 0x4, R2 ;  /* 0x0000000407027825 */ /* 0x001fca00078e0202 */
[----:B-1----:R2:W3:Y:S01]  /*01c0*/  LDG.E R6, desc[UR4][R2.64] ;  /* 0x0000000402067981 */ /* 0x0024e2000c1e1900 */
[----:B------:R-:W-:Y:S01]  /*01d0*/  MOV R10, 0x3c80f082 ;  /* 0x3c80f082000a7802 */ /* 0x000fe20000000f00 */
[----:B------:R-:W-:Y:S02]  /*01e0*/  HFMA2 R9, -RZ, RZ, 1.875, 0 ;  /* 0x3f800000ff097431 */ /* 0x000fe400000001ff */
[----:B--2---:R-:W-:-:S04]  /*01f0*/  IMAD.WIDE R2, R7, 0x4, R4 ;  /* 0x0000000407027825 */ /* 0x004fc800078e0204 */
[C---:B---3--:R-:W-:Y:S01]  /*0200*/  FMUL R0, |R6|.reuse, 2.8853900432586669922 ;  /* 0x4038aa3b06007820 */ /* 0x048fe20000400200 */
[C---:B------:R-:W-:Y:S01]  /*0210*/  FMUL R11, R6.reuse, R6 ;  /* 0x00000006060b7220 */ /* 0x040fe20000400000 */
[C---:B------:R-:W-:Y:S02]  /*0220*/  FSETP.GE.AND P1, PT, |R6|.reuse, 0.60000002384185791016, PT ;  /* 0x3f19999a0600780b */ /* 0x040fe40003f26200 */
[----:B------:R-:W-:Y:S01]  /*0230*/  FSETP.GE.AND P0, PT, |R6|, 9.010913848876953125, PT ;  /* 0x41102cb40600780b */ /* 0x000fe20003f06200 */
[C---:B------:R-:W-:Y:S01]  /*0240*/  FFMA R10, R11.reuse, R10, -0.052303962409496307373 ;  /* 0xbd563cae0b0a7423 */ /* 0x040fe2000000000a */
[----:B------:R-:W0:Y:S02]  /*0250*/  MUFU.EX2 R0, R0 ;  /* 0x0000000000007308 */ /* 0x000e240000000800 */
[----:B0-----:R-:W-:Y:S01]  /*0260*/  FADD R8, R0, 1 ;  /* 0x3f80000000087421 */ /* 0x001fe20000000000 */
[----:B------:R-:W-:-:S04]  /*0270*/  FFMA R0, R11, R10, 0.1331529766321182251 ;  /* 0x3e0859410b007423 */ /* 0x000fc8000000000a */
[C---:B------:R-:W-:Y:S01]  /*0280*/  FFMA R0, R11.reuse, R0, -0.33332768082618713379 ;  /* 0xbeaaa9ed0b007423 */ /* 0x040fe20000000000 */
[----:B------:R-:W0:Y:S03]  /*0290*/  MUFU.RCP R8, R8 ;  /* 0x0000000800087308 */ /* 0x000e260000001000 */
[----:B------:R-:W-:Y:S01]  /*02a0*/  FFMA R11, R11, R0, RZ ;  /* 0x000000000b0b7223 */ /* 0x000fe200000000ff */
[----:B0-----:R-:W-:-:S05]  /*02b0*/  FFMA R9, R8, -2, R9 ;  /* 0xc000000008097823 */ /* 0x001fca0000000009 */
[----:B------:R-:W-:-:S04]  /*02c0*/  FSEL R9, R9, 1, !P0 ;  /* 0x3f80000009097808 */ /* 0x000fc80004000000 */
[--C-:B------:R-:W-:Y:S01]  /*02d0*/  LOP3.LUT R9, R9, 0x80000000, R6.reuse, 0xb8, !PT ;  /* 0x8000000009097812 */ /* 0x100fe200078eb806 */
[----:B------:R-:W-:-:S05]  /*02e0*/  @!P1 FFMA R9, R6, R11, R6 ;  /* 0x0000000b06099223 */ /* 0x000fca0000000006 */
[----:B------:R-:W-:Y:S01]  /*02f0*/  STG.E desc[UR4][R2.64], R9 ;  /* 0x0000000902007986 */ /* 0x000fe2000c101904 */
[----:B------:R-:W-:Y:S05]  /*0300*/  EXIT ;  /* 0x000000000000794d */ /* 0x000fea0003800000 */
.L_x_0:
[----:B------:R-:W-:-:S00]  /*0310*/  BRA `(.L_x_0) ;  /* 0xfffffffc00fc7947 */ /* 0x000fc0000383ffff */
[----:B------:R-:W-:-:S00]  /*0320*/  NOP ;  /* 0x0000000000007918 */ /* 0x000fc00000000000 */
        /* <DEDUP_REMOVED lines=13> */
.L_x_22:


//--------------------- .text._Z10Batch_normPfS_iii --------------------------
	.section	.text._Z10Batch_normPfS_iii,"ax",@progbits
	.align	128
        .global         _Z10Batch_normPfS_iii
        .type           _Z10Batch_normPfS_iii,@function
        .size           _Z10Batch_normPfS_iii,(.L_x_23 - _Z10Batch_normPfS_iii)
        .other          _Z10Batch_normPfS_iii,@"STO_CUDA_ENTRY STV_DEFAULT"
_Z10Batch_normPfS_iii:
.text._Z10Batch_normPfS_iii:
[----:B------:R-:W-:Y:S01]  /*0000*/  LDC R1, c[0x0][0x37c] ;  /* 0x0000df00ff017b82 */ /* 0x000fe20000000800 */
[----:B------:R-:W0:Y:S01]  /*0010*/  S2R R0, SR_CTAID.X ;  /* 0x0000000000007919 */ /* 0x000e220000002500 */
[----:B------:R-:W0:Y:S01]  /*0020*/  LDCU UR4, c[0x0][0x360] ;  /* 0x00006c00ff0477ac */ /* 0x000e220008000800 */
[----:B------:R-:W0:Y:S01]  /*0030*/  S2R R3, SR_TID.X ;  /* 0x0000000000037919 */ /* 0x000e220000002100 */
[----:B------:R-:W1:Y:S01]  /*0040*/  LDCU UR5, c[0x0][0x364] ;  /* 0x00006c80ff0577ac */ /* 0x000e620008000800 */
[----:B------:R-:W1:Y:S01]  /*0050*/  S2R R9, SR_CTAID.Y ;  /* 0x0000000000097919 */ /* 0x000e620000002600 */
[----:B------:R-:W2:Y:S01]  /*0060*/  LDCU UR6, c[0x0][0x398] ;  /* 0x00007300ff0677ac */ /* 0x000ea20008000800 */
[----:B------:R-:W1:Y:S01]  /*0070*/  S2R R2, SR_TID.Y ;  /* 0x0000000000027919 */ /* 0x000e620000002200 */
[----:B0-----:R-:W-:Y:S02]  /*0080*/  IMAD R0, R0, UR4, R3 ;  /* 0x0000000400007c24 */ /* 0x001fe4000f8e0203 */
[----:B-1----:R-:W-:-:S05]  /*0090*/  IMAD R9, R9, UR5, R2 ;  /* 0x0000000509097c24 */ /* 0x002fca000f8e0202 */
[----:B------:R-:W-:-:S04]  /*00a0*/  VIMNMX R2, PT, PT, R0, R9, !PT ;  /* 0x0000000900027248 */ /* 0x000fc80007fe0100 */
[----:B--2---:R-:W-:-:S13]  /*00b0*/  ISETP.GE.AND P0, PT, R2, UR6, PT ;  /* 0x0000000602007c0c */ /* 0x004fda000bf06270 */
[----:B------:R-:W-:Y:S05]  /*00c0*/  @P0 EXIT ;  /* 0x000000000000094d */ /* 0x000fea0003800000 */
[----:B------:R-:W-:Y:S01]  /*00d0*/  ISETP.GE.AND P0, PT, R0, RZ, PT ;  /* 0x000000ff0000720c */ /* 0x000fe20003f06270 */
[----:B------:R-:W0:-:S12]  /*00e0*/  LDCU.64 UR4, c[0x0][0x358] ;  /* 0x00006b00ff0477ac */ /* 0x000e180008000a00 */
[----:B------:R-:W1:Y:S08]  /*00f0*/  @P0 LDC R7, c[0x0][0x394] ;  /* 0x0000e500ff070b82 */ /* 0x000e700000000800 */
[----:B------:R-:W2:Y:S01]  /*0100*/  @P0 LDC.64 R2, c[0x0][0x380] ;  /* 0x0000e000ff020b82 */ /* 0x000ea20000000a00 */
[----:B-1----:R-:W-:-:S05]  /*0110*/  @P0 IMAD R4, R0, R7, RZ ;  /* 0x0000000700040224 */ /* 0x002fca00078e02ff */
[----:B------:R-:W-:-:S05]  /*0120*/  @P0 LEA R5, R4, R9, 0x1 ;  /* 0x0000000904050211 */ /* 0x000fca00078e08ff */
[----:B--2---:R-:W-:-:S05]  /*0130*/  @P0 IMAD.WIDE R2, R5, 0x4, R2 ;  /* 0x0000000405020825 */ /* 0x004fca00078e0202 */
[----:B0-----:R-:W2:Y:S01]  /*0140*/  @P0 LDG.E R8, desc[UR4][R2.64] ;  /* 0x0000000402080981 */ /* 0x001ea2000c1e1900 */
[----:B------:R-:W-:Y:S02]  /*0150*/  @P0 IMAD.WIDE R4, R7, 0x4, R2 ;  /* 0x0000000407040825 */ /* 0x000fe400078e0202 */
[----:B------:R-:W0:Y:S01]  /*0160*/  LDC.64 R6, c[0x0][0x388] ;  /* 0x0000e200ff067b82 */ /* 0x000e220000000a00 */
[----:B------:R-:W2:Y:S04]  /*0170*/  @P0 LDG.E R11, desc[UR4][R2.64+0x4] ;  /* 0x00000404020b0981 */ /* 0x000ea8000c1e1900 */
[----:B------:R-:W3:Y:S01]  /*0180*/  @P0 LDG.E R5, desc[UR4][R4.64] ;  /* 0x0000000404050981 */ /* 0x000ee2000c1e1900 */
[----:B--2---:R-:W-:Y:S01]  /*0190*/  @P0 FADD R8, R8, R11 ;  /* 0x0000000b08080221 */ /* 0x004fe20000000000 */
[----:B------:R-:W-:-:S02]  /*01a0*/  IMAD R11, R0, UR6, R9 ;  /* 0x00000006000b7c24 */ /* 0x000fc4000f8e0209 */
[----:B------:R-:W-:Y:S02]  /*01b0*/  HFMA2 R9, -RZ, RZ, 0, 0 ;  /* 0x00000000ff097431 */ /* 0x000fe400000001ff */
[----:B---3--:R-:W-:Y:S01]  /*01c0*/  @P0 FADD R8, R8, R5 ;  /* 0x0000000508080221 */ /* 0x008fe20000000000 */
[----:B0-----:R-:W-:-:S04]  /*01d0*/  IMAD.WIDE R6, R11, 0x4, R6 ;  /* 0x000000040b067825 */ /* 0x001fc800078e0206 */
[----:B------:R-:W-:-:S04]  /*01e0*/  @P0 FADD R8, R5, R8 ;  /* 0x0000000805080221 */ /* 0x000fc80000000000 */
[----:B------:R-:W-:-:S04]  /*01f0*/  @P0 FADD R0, R8, 1 ;  /* 0x3f80000008000421 */ /* 0x000fc80000000000 */
[----:B------:R-:W-:-:S05]  /*0200*/  @P0 FFMA R9, R0, 0.25, RZ ;  /* 0x3e80000000090823 */ /* 0x000fca00000000ff */
[----:B------:R-:W-:Y:S01]  /*0210*/  STG.E desc[UR4][R6.64], R9 ;  /* 0x0000000906007986 */ /* 0x000fe2000c101904 */
[----:B------:R-:W-:Y:S05]  /*0220*/  EXIT ;  /* 0x000000000000794d */ /* 0x000fea0003800000 */
.L_x_1:
        /* <DEDUP_REMOVED lines=13> */
.L_x_23:


//--------------------- .text._Z6Conv2DPfS_S_iii  --------------------------
	.section	.text._Z6Conv2DPfS_S_iii,"ax",@progbits
	.align	128
        .global         _Z6Conv2DPfS_S_iii
        .type           _Z6Conv2DPfS_S_iii,@function
        .size           _Z6Conv2DPfS_S_iii,(.L_x_24 - _Z6Conv2DPfS_S_iii)
        .other          _Z6Conv2DPfS_S_iii,@"STO_CUDA_ENTRY STV_DEFAULT"
_Z6Conv2DPfS_S_iii:
.text._Z6Conv2DPfS_S_iii:
        /* <DEDUP_REMOVED lines=13> */
[----:B------:R-:W0:Y:S01]  /*00d0*/  LDCU UR5, c[0x0][0x3a0] ;  /* 0x00007400ff0577ac */ /* 0x000e220008000800 */
[----:B------:R-:W-:Y:S01]  /*00e0*/  IMAD.MOV.U32 R14, RZ, RZ, RZ ;  /* 0x000000ffff0e7224 */ /* 0x000fe200078e00ff */
[----:B------:R-:W1:Y:S01]  /*00f0*/  LDCU.64 UR8, c[0x0][0x358] ;  /* 0x00006b00ff0877ac */ /* 0x000e620008000a00 */
[----:B0-----:R-:W-:-:S05]  /*0100*/  IMAD.U32 R18, RZ, RZ, UR5 ;  /* 0x00000005ff127e24 */ /* 0x001fca000f8e00ff */
[----:B------:R-:W-:-:S13]  /*0110*/  ISETP.NE.AND P0, PT, R18, RZ, PT ;  /* 0x000000ff1200720c */ /* 0x000fda0003f05270 */
[----:B-1----:R-:W-:Y:S05]  /*0120*/  @!P0 BRA `(.L_x_2) ;  /* 0x0000000c004c8947 */ /* 0x002fea0003800000 */
[CC--:B------:R-:W-:Y:S01]  /*0130*/  IMAD R2, R18.reuse, R18.reuse, RZ ;  /* 0x0000001212027224 */ /* 0x0c0fe200078e02ff */
[----:B------:R-:W-:Y:S02]  /*0140*/  LEA.HI R0, R18, R18, RZ, 0x1 ;  /* 0x0000001212007211 */ /* 0x000fe400078f08ff */
[----:B------:R-:W-:Y:S02]  /*0150*/  CS2R R14, SRZ ;  /* 0x00000000000e7805 */ /* 0x000fe4000001ff00 */
[C---:B------:R-:W-:Y:S02]  /*0160*/  ISETP.GE.U32.AND P0, PT, R2.reuse, 0x4, PT ;  /* 0x000000040200780c */ /* 0x040fe40003f06070 */
[----:B------:R-:W-:Y:S02]  /*0170*/  VIMNMX.U32 R4, PT, PT, R2, 0x1, !PT ;  /* 0x0000000102047848 */ /* 0x000fe40007fe0000 */
[----:B------:R-:W-:Y:S02]  /*0180*/  SHF.R.S32.HI R0, RZ, 0x1, R0 ;  /* 0x00000001ff007819 */ /* 0x000fe40000011400 */
[----:B------:R-:W-:-:S02]  /*0190*/  LOP3.LUT R3, R4, 0x1, RZ, 0xc0, !PT ;  /* 0x0000000104037812 */ /* 0x000fc400078ec0ff */
[----:B------:R-:W-:Y:S01]  /*01a0*/  IADD3 R12, PT, PT, R16, -R0, RZ ;  /* 0x80000000100c7210 */ /* 0x000fe20007ffe0ff */
[----:B------:R-:W-:Y:S01]  /*01b0*/  IMAD.IADD R13, R17, 0x1, -R0 ;  /* 0x00000001110d7824 */ /* 0x000fe200078e0a00 */
[----:B------:R-:W-:-:S03]  /*01c0*/  ISETP.NE.U32.AND P6, PT, R3, 0x1, PT ;  /* 0x000000010300780c */ /* 0x000fc60003fc5070 */
[----:B------:R-:W-:Y:S10]  /*01d0*/  @!P0 BRA `(.L_x_3) ;  /* 0x00000008006c8947 */ /* 0x000ff40003800000 */
[----:B------:R-:W-:Y:S01]  /*01e0*/  IABS R11, R18 ;  /* 0x00000012000b7213 */ /* 0x000fe20000000000 */
[----:B------:R-:W0:Y:S01]  /*01f0*/  LDCU.64 UR4, c[0x0][0x388] ;  /* 0x00007100ff0477ac */ /* 0x000e220008000a00 */
[----:B------:R-:W1:Y:S01]  /*0200*/  LDC R18, c[0x0][0x3a0] ;  /* 0x0000e800ff127b82 */ /* 0x000e620000000800 */
[----:B------:R-:W-:Y:S01]  /*0210*/  HFMA2 R14, -RZ, RZ, 0, 0 ;  /* 0x00000000ff0e7431 */ /* 0x000fe200000001ff */
[----:B------:R-:W2:Y:S01]  /*0220*/  I2F.RP R0, R11 ;  /* 0x0000000b00007306 */ /* 0x000ea20000209400 */
[----:B------:R-:W-:Y:S01]  /*0230*/  LOP3.LUT R15, R4, 0xfffffffc, RZ, 0xc0, !PT ;  /* 0xfffffffc040f7812 */ /* 0x000fe200078ec0ff */
[----:B------:R-:W3:Y:S06]  /*0240*/  LDCU UR6, c[0x0][0x398] ;  /* 0x00007300ff0677ac */ /* 0x000eec0008000800 */
[----:B--2---:R-:W2:Y:S01]  /*0250*/  MUFU.RCP R0, R0 ;  /* 0x0000000000007308 */ /* 0x004ea20000001000 */
[----:B0-----:R-:W-:-:S04]  /*0260*/  UIADD3 UR4, UP0, UPT, UR4, 0x8, URZ ;  /* 0x0000000804047890 */ /* 0x001fc8000ff1e0ff */
[----:B------:R-:W-:Y:S02]  /*0270*/  UIADD3.X UR5, UPT, UPT, URZ, UR5, URZ, UP0, !UPT ;  /* 0x00000005ff057290 */ /* 0x000fe400087fe4ff */
[----:B------:R-:W-:-:S04]  /*0280*/  IMAD.U32 R19, RZ, RZ, UR4 ;  /* 0x00000004ff137e24 */ /* 0x000fc8000f8e00ff */
[----:B------:R-:W-:Y:S02]  /*0290*/  IMAD.U32 R22, RZ, RZ, UR5 ;  /* 0x00000005ff167e24 */ /* 0x000fe4000f8e00ff */
[----:B--2---:R-:W-:Y:S02]  /*02a0*/  VIADD R2, R0, 0xffffffe ;  /* 0x0ffffffe00027836 */ /* 0x004fe40000000000 */
[----:B------:R-:W-:Y:S02]  /*02b0*/  IMAD.MOV.U32 R0, RZ, RZ, RZ ;  /* 0x000000ffff007224 */ /* 0x000fe400078e00ff */
[----:B------:R0:W2:Y:S02]  /*02c0*/  F2I.FTZ.U32.TRUNC.NTZ R3, R2 ;  /* 0x0000000200037305 */ /* 0x0000a4000021f000 */
[----:B0-----:R-:W-:Y:S02]  /*02d0*/  IMAD.MOV.U32 R2, RZ, RZ, RZ ;  /* 0x000000ffff027224 */ /* 0x001fe400078e00ff */
[----:B--2---:R-:W-:-:S04]  /*02e0*/  IMAD.MOV R6, RZ, RZ, -R3 ;  /* 0x000000ffff067224 */ /* 0x004fc800078e0a03 */
[----:B------:R-:W-:-:S04]  /*02f0*/  IMAD R5, R6, R11, RZ ;  /* 0x0000000b06057224 */ /* 0x000fc800078e02ff */
[----:B-1-3--:R-:W-:-:S07]  /*0300*/  IMAD.HI.U32 R10, R3, R5, R2 ;  /* 0x00000005030a7227 */ /* 0x00afce00078e0002 */
.L_x_4:
[----:B------:R-:W-:Y:S01]  /*0310*/  IABS R4, R18 ;  /* 0x0000001200047213 */ /* 0x000fe20000000000 */
[----:B------:R-:W-:Y:S01]  /*0320*/  UMOV UR4, UR6 ;  /* 0x0000000600047c82 */ /* 0x000fe20008000000 */
[----:B------:R-:W-:Y:S02]  /*0330*/  IABS R5, R0 ;  /* 0x0000000000057213 */ /* 0x000fe40000000000 */
[----:B------:R-:W0:Y:S01]  /*0340*/  I2F.RP R7, R4 ;  /* 0x0000000400077306 */ /* 0x000e220000209400 */
[----:B------:R-:W-:Y:S02]  /*0350*/  ISETP.NE.AND P3, PT, R18, RZ, PT ;  /* 0x000000ff1200720c */ /* 0x000fe40003f65270 */
[----:B------:R-:W-:-:S04]  /*0360*/  IMAD.HI.U32 R8, R10, R5, RZ ;  /* 0x000000050a087227 */ /* 0x000fc800078e00ff */
[----:B------:R-:W-:-:S04]  /*0370*/  IMAD.MOV R6, RZ, RZ, -R8 ;  /* 0x000000ffff067224 */ /* 0x000fc800078e0a08 */
[----:B------:R-:W-:Y:S02]  /*0380*/  IMAD R6, R4, R6, R5 ;  /* 0x0000000604067224 */ /* 0x000fe400078e0205 */
[----:B------:R-:W-:Y:S01]  /*0390*/  VIADD R5, R0, 0x1 ;  /* 0x0000000100057836 */ /* 0x000fe20000000000 */
[----:B0-----:R-:W0:Y:S02]  /*03a0*/  MUFU.RCP R7, R7 ;  /* 0x0000000700077308 */ /* 0x001e240000001000 */
[----:B------:R-:W-:Y:S02]  /*03b0*/  ISETP.GT.U32.AND P1, PT, R11, R6, PT ;  /* 0x000000060b00720c */ /* 0x000fe40003f24070 */
[----:B------:R-:W-:-:S11]  /*03c0*/  IABS R23, R5 ;  /* 0x0000000500177213 */ /* 0x000fd60000000000 */
[--C-:B------:R-:W-:Y:S01]  /*03d0*/  @!P1 IMAD.IADD R6, R6, 0x1, -R4.reuse ;  /* 0x0000000106069824 */ /* 0x100fe200078e0a04 */
[----:B------:R-:W-:Y:S02]  /*03e0*/  @!P1 IADD3 R8, PT, PT, R8, 0x1, RZ ;  /* 0x0000000108089810 */ /* 0x000fe40007ffe0ff */
[----:B0-----:R-:W-:Y:S02]  /*03f0*/  IADD3 R2, PT, PT, R7, 0xffffffe, RZ ;  /* 0x0ffffffe07027810 */ /* 0x001fe40007ffe0ff */
[----:B------:R-:W-:Y:S02]  /*0400*/  IADD3 R7, PT, PT, R0, 0x2, RZ ;  /* 0x0000000200077810 */ /* 0x000fe40007ffe0ff */
[----:B------:R0:W1:Y:S01]  /*0410*/  F2I.FTZ.U32.TRUNC.NTZ R3, R2 ;  /* 0x0000000200037305 */ /* 0x000062000021f000 */
[----:B------:R-:W-:Y:S01]  /*0420*/  ISETP.GE.U32.AND P2, PT, R6, R11, PT ;  /* 0x0000000b0600720c */ /* 0x000fe20003f46070 */
[----:B------:R-:W-:Y:S01]  /*0430*/  IMAD.MOV.U32 R11, RZ, RZ, R4 ;  /* 0x000000ffff0b7224 */ /* 0x000fe200078e0004 */
[----:B------:R-:W-:Y:S01]  /*0440*/  IABS R25, R7 ;  /* 0x0000000700197213 */ /* 0x000fe20000000000 */
[----:B0-----:R-:W-:-:S10]  /*0450*/  IMAD.MOV.U32 R2, RZ, RZ, RZ ;  /* 0x000000ffff027224 */ /* 0x001fd400078e00ff */
[----:B------:R-:W-:Y:S02]  /*0460*/  @P2 VIADD R8, R8, 0x1 ;  /* 0x0000000108082836 */ /* 0x000fe40000000000 */
[----:B-1----:R-:W-:-:S04]  /*0470*/  IMAD.MOV R9, RZ, RZ, -R3 ;  /* 0x000000ffff097224 */ /* 0x002fc800078e0a03 */
[----:B------:R-:W-:-:S04]  /*0480*/  IMAD R9, R9, R4, RZ ;  /* 0x0000000409097224 */ /* 0x000fc800078e02ff */
[----:B------:R-:W-:-:S04]  /*0490*/  IMAD.HI.U32 R10, R3, R9, R2 ;  /* 0x00000009030a7227 */ /* 0x000fc800078e0002 */
[----:B------:R-:W-:Y:S02]  /*04a0*/  VIADD R9, R0, 0x3 ;  /* 0x0000000300097836 */ /* 0x000fe40000000000 */
[----:B------:R-:W-:-:S03]  /*04b0*/  IMAD.HI.U32 R2, R10, R23, RZ ;  /* 0x000000170a027227 */ /* 0x000fc600078e00ff */
[----:B------:R-:W-:Y:S01]  /*04c0*/  IABS R21, R9 ;  /* 0x0000000900157213 */ /* 0x000fe20000000000 */
[----:B------:R-:W-:Y:S01]  /*04d0*/  IMAD.HI.U32 R3, R10, R25, RZ ;  /* 0x000000190a037227 */ /* 0x000fe200078e00ff */
[----:B------:R-:W-:-:S03]  /*04e0*/  IADD3 R24, PT, PT, -R2, RZ, RZ ;  /* 0x000000ff02187210 */ /* 0x000fc60007ffe1ff */
[----:B------:R-:W-:Y:S02]  /*04f0*/  IMAD.MOV R20, RZ, RZ, -R3 ;  /* 0x000000ffff147224 */ /* 0x000fe400078e0a03 */
[----:B------:R-:W-:Y:S01]  /*0500*/  IMAD R24, R4, R24, R23 ;  /* 0x0000001804187224 */ /* 0x000fe200078e0217 */
[----:B------:R-:W-:Y:S01]  /*0510*/  LOP3.LUT R23, R0, R18, RZ, 0x3c, !PT ;  /* 0x0000001200177212 */ /* 0x000fe200078e3cff */
[----:B------:R-:W-:-:S03]  /*0520*/  IMAD.HI.U32 R6, R10, R21, RZ ;  /* 0x000000150a067227 */ /* 0x000fc600078e00ff */
[----:B------:R-:W-:Y:S01]  /*0530*/  ISETP.GT.U32.AND P0, PT, R11, R24, PT ;  /* 0x000000180b00720c */ /* 0x000fe20003f04070 */
[C---:B------:R-:W-:Y:S01]  /*0540*/  IMAD R20, R4.reuse, R20, R25 ;  /* 0x0000001404147224 */ /* 0x040fe200078e0219 */
[----:B------:R-:W-:Y:S01]  /*0550*/  ISETP.GE.AND P4, PT, R23, RZ, PT ;  /* 0x000000ff1700720c */ /* 0x000fe20003f86270 */
[----:B------:R-:W-:Y:S01]  /*0560*/  IMAD.MOV R26, RZ, RZ, -R6 ;  /* 0x000000ffff1a7224 */ /* 0x000fe200078e0a06 */
[----:B------:R-:W-:Y:S02]  /*0570*/  LOP3.LUT R23, R7, R18, RZ, 0x3c, !PT ;  /* 0x0000001207177212 */ /* 0x000fe400078e3cff */
[----:B------:R-:W-:Y:S01]  /*0580*/  ISETP.GT.U32.AND P5, PT, R11, R20, PT ;  /* 0x000000140b00720c */ /* 0x000fe20003fa4070 */
[----:B------:R-:W-:Y:S02]  /*0590*/  IMAD R26, R4, R26, R21 ;  /* 0x0000001a041a7224 */ /* 0x000fe400078e0215 */
[----:B------:R-:W-:Y:S01]  /*05a0*/  IMAD.MOV.U32 R21, RZ, RZ, R8 ;  /* 0x000000ffff157224 */ /* 0x000fe200078e0008 */
[----:B------:R-:W-:-:S02]  /*05b0*/  LOP3.LUT R8, RZ, R18, RZ, 0x33, !PT ;  /* 0x00000012ff087212 */ /* 0x000fc400078e33ff */
[----:B------:R-:W-:Y:S01]  /*05c0*/  ISETP.GT.U32.AND P1, PT, R11, R26, PT ;  /* 0x0000001a0b00720c */ /* 0x000fe20003f24070 */
[--C-:B------:R-:W-:Y:S02]  /*05d0*/  @!P0 IMAD.IADD R24, R24, 0x1, -R4.reuse ;  /* 0x0000000118188824 */ /* 0x100fe400078e0a04 */
[----:B------:R-:W-:Y:S01]  /*05e0*/  @!P4 IADD3 R21, PT, PT, -R21, RZ, RZ ;  /* 0x000000ff1515c210 */ /* 0x000fe20007ffe1ff */
[----:B------:R-:W-:Y:S02]  /*05f0*/  @!P0 VIADD R2, R2, 0x1 ;  /* 0x0000000102028836 */ /* 0x000fe40000000000 */
[----:B------:R-:W-:Y:S01]  /*0600*/  ISETP.GE.U32.AND P2, PT, R24, R11, PT ;  /* 0x0000000b1800720c */ /* 0x000fe20003f46070 */
[----:B------:R-:W-:Y:S02]  /*0610*/  @!P5 IMAD.IADD R20, R20, 0x1, -R4 ;  /* 0x000000011414d824 */ /* 0x000fe400078e0a04 */
[----:B------:R-:W-:Y:S01]  /*0620*/  @!P5 VIADD R3, R3, 0x1 ;  /* 0x000000010303d836 */ /* 0x000fe20000000000 */
[----:B------:R-:W-:-:S02]  /*0630*/  ISETP.GE.AND P5, PT, R23, RZ, PT ;  /* 0x000000ff1700720c */ /* 0x000fc40003fa6270 */
[----:B------:R-:W-:Y:S01]  /*0640*/  ISETP.GE.U32.AND P4, PT, R20, R11, PT ;  /* 0x0000000b1400720c */ /* 0x000fe20003f86070 */
[----:B------:R-:W-:Y:S01]  /*0650*/  @!P1 IMAD.IADD R26, R26, 0x1, -R4 ;  /* 0x000000011a1a9824 */ /* 0x000fe200078e0a04 */
[----:B------:R-:W-:Y:S01]  /*0660*/  SEL R4, R8, R21, !P3 ;  /* 0x0000001508047207 */ /* 0x000fe20005800000 */
[----:B------:R-:W-:Y:S01]  /*0670*/  @!P1 VIADD R6, R6, 0x1 ;  /* 0x0000000106069836 */ /* 0x000fe20000000000 */
[-C--:B------:R-:W-:Y:S02]  /*0680*/  LOP3.LUT R20, R5, R18.reuse, RZ, 0x3c, !PT ;  /* 0x0000001205147212 */ /* 0x080fe400078e3cff */
[----:B------:R-:W-:Y:S01]  /*0690*/  IADD3 R21, PT, PT, -R4, RZ, RZ ;  /* 0x000000ff04157210 */ /* 0x000fe20007ffe1ff */
[----:B------:R-:W-:Y:S01]  /*06a0*/  @P2 VIADD R2, R2, 0x1 ;  /* 0x0000000102022836 */ /* 0x000fe20000000000 */
[----:B------:R-:W-:Y:S02]  /*06b0*/  ISETP.GE.U32.AND P0, PT, R26, R11, PT ;  /* 0x0000000b1a00720c */ /* 0x000fe40003f06070 */
[----:B------:R-:W-:Y:S01]  /*06c0*/  ISETP.GE.AND P2, PT, R20, RZ, PT ;  /* 0x000000ff1400720c */ /* 0x000fe20003f46270 */
[----:B------:R-:W-:Y:S01]  /*06d0*/  IMAD R21, R18, R21, R0 ;  /* 0x0000001512157224 */ /* 0x000fe200078e0200 */
[----:B------:R-:W-:Y:S01]  /*06e0*/  LOP3.LUT R23, R9, R18, RZ, 0x3c, !PT ;  /* 0x0000001209177212 */ /* 0x000fe200078e3cff */
[----:B------:R-:W-:-:S02]  /*06f0*/  @P4 VIADD R3, R3, 0x1 ;  /* 0x0000000103034836 */ /* 0x000fc40000000000 */
[----:B------:R-:W-:Y:S01]  /*0700*/  IMAD.IADD R20, R13, 0x1, R4 ;  /* 0x000000010d147824 */ /* 0x000fe200078e0204 */
[----:B------:R-:W-:Y:S01]  /*0710*/  ISETP.GE.AND P4, PT, R23, RZ, PT ;  /* 0x000000ff1700720c */ /* 0x000fe20003f86270 */
[----:B------:R-:W-:Y:S01]  /*0720*/  @!P5 IMAD.MOV R3, RZ, RZ, -R3 ;  /* 0x000000ffff03d224 */ /* 0x000fe200078e0a03 */
[----:B------:R-:W-:Y:S02]  /*0730*/  IADD3 R21, PT, PT, R12, R21, RZ ;  /* 0x000000150c157210 */ /* 0x000fe40007ffe0ff */
[----:B------:R-:W-:Y:S02]  /*0740*/  ISETP.GE.AND P1, PT, R20, UR4, PT ;  /* 0x0000000414007c0c */ /* 0x000fe4000bf26270 */
[----:B------:R-:W-:Y:S01]  /*0750*/  @P0 IADD3 R6, PT, PT, R6, 0x1, RZ ;  /* 0x0000000106060810 */ /* 0x000fe20007ffe0ff */
[----:B------:R-:W-:Y:S01]  /*0760*/  @!P2 IMAD.MOV R2, RZ, RZ, -R2 ;  /* 0x000000ffff02a224 */ /* 0x000fe200078e0a02 */
[----:B------:R-:W-:Y:S02]  /*0770*/  ISETP.GE.AND P0, PT, R21, UR4, PT ;  /* 0x0000000415007c0c */ /* 0x000fe4000bf06270 */
[----:B------:R-:W-:-:S02]  /*0780*/  ISETP.GT.AND P1, PT, R20, -0x1, !P1 ;  /* 0xffffffff1400780c */ /* 0x000fc40004f24270 */
[----:B------:R-:W-:Y:S02]  /*0790*/  ISETP.GT.AND P0, PT, R21, -0x1, !P0 ;  /* 0xffffffff1500780c */ /* 0x000fe40004704270 */
[----:B------:R-:W-:Y:S02]  /*07a0*/  @!P4 IADD3 R6, PT, PT, -R6, RZ, RZ ;  /* 0x000000ff0606c210 */ /* 0x000fe40007ffe1ff */
[C---:B------:R-:W-:Y:S02]  /*07b0*/  SEL R2, R8.reuse, R2, !P3 ;  /* 0x0000000208027207 */ /* 0x040fe40005800000 */
[----:B------:R-:W-:Y:S02]  /*07c0*/  PLOP3.LUT P1, PT, P1, P0, PT, 0x80, 0x8 ;  /* 0x000000000008781c */ /* 0x000fe40000f21070 */
[C---:B------:R-:W-:Y:S02]  /*07d0*/  SEL R4, R8.reuse, R3, !P3 ;  /* 0x0000000308047207 */ /* 0x040fe40005800000 */
[----:B------:R-:W-:Y:S01]  /*07e0*/  SEL R6, R8, R6, !P3 ;  /* 0x0000000608067207 */ /* 0x000fe20005800000 */
[----:B------:R-:W-:-:S02]  /*07f0*/  IMAD.MOV R8, RZ, RZ, -R2 ;  /* 0x000000ffff087224 */ /* 0x000fc400078e0a02 */
[----:B------:R-:W-:Y:S01]  /*0800*/  IMAD.MOV R23, RZ, RZ, -R4 ;  /* 0x000000ffff177224 */ /* 0x000fe200078e0a04 */
[----:B------:R-:W-:Y:S01]  /*0810*/  IADD3 R24, PT, PT, -R6, RZ, RZ ;  /* 0x000000ff06187210 */ /* 0x000fe20007ffe1ff */
[C---:B------:R-:W-:Y:S02]  /*0820*/  IMAD R5, R18.reuse, R8, R5 ;  /* 0x0000000812057224 */ /* 0x040fe400078e0205 */
[----:B------:R-:W-:Y:S02]  /*0830*/  IMAD.IADD R2, R13, 0x1, R2 ;  /* 0x000000010d027824 */ /* 0x000fe400078e0202 */
[----:B------:R-:W-:Y:S01]  /*0840*/  IMAD R7, R18, R23, R7 ;  /* 0x0000001712077224 */ /* 0x000fe200078e0207 */
[----:B------:R-:W-:Y:S01]  /*0850*/  IADD3 R5, PT, PT, R12, R5, RZ ;  /* 0x000000050c057210 */ /* 0x000fe20007ffe0ff */
[----:B------:R-:W-:Y:S01]  /*0860*/  @P1 IMAD R3, R20, UR4, R21 ;  /* 0x0000000414031c24 */ /* 0x000fe2000f8e0215 */
[----:B------:R-:W-:Y:S01]  /*0870*/  ISETP.GE.AND P3, PT, R2, UR4, PT ;  /* 0x0000000402007c0c */ /* 0x000fe2000bf66270 */
[----:B------:R-:W-:Y:S01]  /*0880*/  IMAD R21, R18, R24, R9 ;  /* 0x0000001812157224 */ /* 0x000fe200078e0209 */
[----:B------:R-:W-:Y:S01]  /*0890*/  ISETP.GE.AND P4, PT, R5, UR4, PT ;  /* 0x0000000405007c0c */ /* 0x000fe2000bf86270 */
[----:B------:R-:W-:Y:S01]  /*08a0*/  IMAD.IADD R25, R13, 0x1, R4 ;  /* 0x000000010d197824 */ /* 0x000fe200078e0204 */
[----:B------:R-:W-:Y:S01]  /*08b0*/  ISETP.GT.AND P3, PT, R2, -0x1, !P3 ;  /* 0xffffffff0200780c */ /* 0x000fe20005f64270 */
[----:B------:R-:W-:Y:S01]  /*08c0*/  IMAD.IADD R24, R12, 0x1, R7 ;  /* 0x000000010c187824 */ /* 0x000fe200078e0207 */
[----:B------:R-:W-:Y:S01]  /*08d0*/  ISETP.GT.AND P4, PT, R5, -0x1, !P4 ;  /* 0xffffffff0500780c */ /* 0x000fe20006784270 */
[----:B------:R-:W-:Y:S01]  /*08e0*/  IMAD.IADD R20, R13, 0x1, R6 ;  /* 0x000000010d147824 */ /* 0x000fe200078e0206 */
[----:B------:R-:W0:Y:S01]  /*08f0*/  @P1 LDC.64 R8, c[0x0][0x380] ;  /* 0x0000e000ff081b82 */ /* 0x000e220000000a00 */
[----:B------:R-:W-:-:S02]  /*0900*/  ISETP.GE.AND P2, PT, R25, UR4, PT ;  /* 0x0000000419007c0c */ /* 0x000fc4000bf46270 */
[----:B------:R-:W-:Y:S02]  /*0910*/  IADD3 R21, PT, PT, R12, R21, RZ ;  /* 0x000000150c157210 */ /* 0x000fe40007ffe0ff */
[----:B------:R-:W-:Y:S02]  /*0920*/  ISETP.GE.AND P5, PT, R24, UR4, PT ;  /* 0x0000000418007c0c */ /* 0x000fe4000bfa6270 */
[----:B------:R-:W-:Y:S02]  /*0930*/  PLOP3.LUT P3, PT, P3, P4, PT, 0x80, 0x8 ;  /* 0x000000000008781c */ /* 0x000fe40001f69070 */
[----:B------:R-:W-:Y:S02]  /*0940*/  ISETP.GE.AND P0, PT, R20, UR4, PT ;  /* 0x0000000414007c0c */ /* 0x000fe4000bf06270 */
[----:B------:R-:W-:Y:S02]  /*0950*/  ISETP.GT.AND P2, PT, R25, -0x1, !P2 ;  /* 0xffffffff1900780c */ /* 0x000fe40005744270 */
[----:B------:R-:W-:-:S02]  /*0960*/  ISETP.GE.AND P4, PT, R21, UR4, PT ;  /* 0x0000000415007c0c */ /* 0x000fc4000bf86270 */
[----:B------:R-:W-:Y:S02]  /*0970*/  ISETP.GT.AND P5, PT, R24, -0x1, !P5 ;  /* 0xffffffff1800780c */ /* 0x000fe40006fa4270 */
[----:B------:R-:W-:Y:S02]  /*0980*/  ISETP.GT.AND P0, PT, R20, -0x1, !P0 ;  /* 0xffffffff1400780c */ /* 0x000fe40004704270 */
[----:B------:R-:W-:Y:S01]  /*0990*/  ISETP.GT.AND P4, PT, R21, -0x1, !P4 ;  /* 0xffffffff1500780c */ /* 0x000fe20006784270 */
[----:B------:R-:W1:Y:S01]  /*09a0*/  @P3 LDC.64 R6, c[0x0][0x380] ;  /* 0x0000e000ff063b82 */ /* 0x000e620000000a00 */
[----:B------:R-:W-:Y:S01]  /*09b0*/  PLOP3.LUT P2, PT, P2, P5, PT, 0x80, 0x8 ;  /* 0x000000000008781c */ /* 0x000fe2000174b070 */
[----:B------:R-:W-:Y:S01]  /*09c0*/  @P3 IMAD R27, R2, UR4, R5 ;  /* 0x00000004021b3c24 */ /* 0x000fe2000f8e0205 */
[----:B------:R-:W-:Y:S01]  /*09d0*/  PLOP3.LUT P0, PT, P0, P4, PT, 0x80, 0x8 ;  /* 0x000000000008781c */ /* 0x000fe20000709070 */
[----:B0-----:R-:W-:-:S05]  /*09e0*/  @P1 IMAD.WIDE.U32 R8, R3, 0x4, R8 ;  /* 0x0000000403081825 */ /* 0x001fca00078e0008 */
[----:B------:R0:W2:Y:S05]  /*09f0*/  @P1 LDG.E R23, desc[UR8][R8.64] ;  /* 0x0000000808171981 */ /* 0x0000aa000c1e1900 */
[----:B------:R-:W3:Y:S01]  /*0a00*/  @P2 LDC.64 R4, c[0x0][0x380] ;  /* 0x0000e000ff042b82 */ /* 0x000ee20000000a00 */
[----:B------:R-:W-:-:S07]  /*0a10*/  @P2 IMAD R25, R25, UR4, R24 ;  /* 0x0000000419192c24 */ /* 0x000fce000f8e0218 */
[----:B------:R-:W4:Y:S01]  /*0a20*/  @P0 LDC.64 R2, c[0x0][0x380] ;  /* 0x0000e000ff020b82 */ /* 0x000f220000000a00 */
[----:B0-----:R-:W-:Y:S02]  /*0a30*/  IMAD.MOV.U32 R8, RZ, RZ, R19 ;  /* 0x000000ffff087224 */ /* 0x001fe400078e0013 */
[----:B------:R-:W-:Y:S02]  /*0a40*/  IMAD.MOV.U32 R9, RZ, RZ, R22 ;  /* 0x000000ffff097224 */ /* 0x000fe400078e0016 */
[----:B-1----:R-:W-:-:S03]  /*0a50*/  @P3 IMAD.WIDE.U32 R6, R27, 0x4, R6 ;  /* 0x000000041b063825 */ /* 0x002fc600078e0006 */
[----:B------:R-:W2:Y:S01]  /*0a60*/  @P1 LDG.E R19, desc[UR8][R8.64+-0x8] ;  /* 0xfffff80808131981 */ /* 0x000ea2000c1e1900 */
[----:B------:R-:W-:-:S03]  /*0a70*/  @P0 IMAD R27, R20, UR4, R21 ;  /* 0x00000004141b0c24 */ /* 0x000fc6000f8e0215 */
[----:B------:R-:W5:Y:S01]  /*0a80*/  @P3 LDG.E R6, desc[UR8][R6.64] ;  /* 0x0000000806063981 */ /* 0x000f62000c1e1900 */
[----:B---3--:R-:W-:-:S03]  /*0a90*/  @P2 IMAD.WIDE.U32 R4, R25, 0x4, R4 ;  /* 0x0000000419042825 */ /* 0x008fc600078e0004 */
[----:B------:R-:W5:Y:S04]  /*0aa0*/  @P3 LDG.E R21, desc[UR8][R8.64+-0x4] ;  /* 0xfffffc0808153981 */ /* 0x000f68000c1e1900 */
[----:B------:R-:W3:Y:S01]  /*0ab0*/  @P2 LDG.E R25, desc[UR8][R8.64] ;  /* 0x0000000808192981 */ /* 0x000ee2000c1e1900 */
[----:B----4-:R-:W-:-:S03]  /*0ac0*/  @P0 IMAD.WIDE.U32 R2, R27, 0x4, R2 ;  /* 0x000000041b020825 */ /* 0x010fc600078e0002 */
[----:B------:R-:W3:Y:S04]  /*0ad0*/  @P2 LDG.E R4, desc[UR8][R4.64] ;  /* 0x0000000804042981 */ /* 0x000ee8000c1e1900 */
[----:B------:R-:W4:Y:S04]  /*0ae0*/  @P0 LDG.E R27, desc[UR8][R8.64+0x4] ;  /* 0x00000408081b0981 */ /* 0x000f28000c1e1900 */
[----:B------:R-:W4:Y:S01]  /*0af0*/  @P0 LDG.E R2, desc[UR8][R2.64] ;  /* 0x0000000802020981 */ /* 0x000f22000c1e1900 */
[----:B------:R-:W-:Y:S01]  /*0b00*/  IADD3 R0, PT, PT, R0, 0x4, RZ ;  /* 0x0000000400007810 */ /* 0x000fe20007ffe0ff */
[----:B--2---:R-:W-:-:S03]  /*0b10*/  @P1 FFMA R14, R19, R23, R14 ;  /* 0x00000017130e1223 */ /* 0x004fc6000000000e */
[----:B------:R-:W-:Y:S01]  /*0b20*/  ISETP.NE.AND P1, PT, R0, R15, PT ;  /* 0x0000000f0000720c */ /* 0x000fe20003f25270 */
[----:B-----5:R-:W-:Y:S01]  /*0b30*/  @P3 FFMA R14, R21, R6, R14 ;  /* 0x00000006150e3223 */ /* 0x020fe2000000000e */
[----:B------:R-:W-:-:S03]  /*0b40*/  IADD3 R19, P3, PT, R8, 0x10, RZ ;  /* 0x0000001008137810 */ /* 0x000fc60007f7e0ff */
[----:B---3--:R-:W-:Y:S02]  /*0b50*/  @P2 FFMA R14, R25, R4, R14 ;  /* 0x00000004190e2223 */ /* 0x008fe4000000000e */
[----:B------:R-:W-:Y:S02]  /*0b60*/  IMAD.X R22, RZ, RZ, R9, P3 ;  /* 0x000000ffff167224 */ /* 0x000fe400018e0609 */
[----:B----4-:R-:W-:-:S04]  /*0b70*/  @P0 FFMA R14, R27, R2, R14 ;  /* 0x000000021b0e0223 */ /* 0x010fc8000000000e */
[----:B------:R-:W-:Y:S05]  /*0b80*/  @P1 BRA `(.L_x_4) ;  /* 0xfffffff400e01947 */ /* 0x000fea000383ffff */
.L_x_3:
[----:B------:R-:W-:Y:S05]  /*0b90*/  @P6 BRA `(.L_x_2) ;  /* 0x0000000000b06947 */ /* 0x000fea0003800000 */
[----:B------:R-:W-:Y:S01]  /*0ba0*/  IABS R5, R18 ;  /* 0x0000001200057213 */ /* 0x000fe20000000000 */
[----:B------:R-:W-:Y:S01]  /*0bb0*/  IMAD.MOV.U32 R2, RZ, RZ, RZ ;  /* 0x000000ffff027224 */ /* 0x000fe200078e00ff */
[----:B------:R-:W-:Y:S02]  /*0bc0*/  BSSY.RECONVERGENT B0, `(.L_x_2) ;  /* 0x0000029000007945 */ /* 0x000fe40003800200 */
[----:B------:R-:W0:Y:S08]  /*0bd0*/  I2F.RP R4, R5 ;  /* 0x0000000500047306 */ /* 0x000e300000209400 */
[----:B0-----:R-:W0:Y:S02]  /*0be0*/  MUFU.RCP R4, R4 ;  /* 0x0000000400047308 */ /* 0x001e240000001000 */
[----:B0-----:R-:W-:-:S06]  /*0bf0*/  VIADD R6, R4, 0xffffffe ;  /* 0x0ffffffe04067836 */ /* 0x001fcc0000000000 */
[----:B------:R-:W0:Y:S02]  /*0c00*/  F2I.FTZ.U32.TRUNC.NTZ R3, R6 ;  /* 0x0000000600037305 */ /* 0x000e24000021f000 */
[----:B0-----:R-:W-:-:S05]  /*0c10*/  IADD3 R0, PT, PT, RZ, -R3, RZ ;  /* 0x80000003ff007210 */ /* 0x001fca0007ffe0ff */
[----:B------:R-:W-:Y:S01]  /*0c20*/  IMAD R7, R0, R5, RZ ;  /* 0x0000000500077224 */ /* 0x000fe200078e02ff */
[----:B------:R-:W-:-:S03]  /*0c30*/  IABS R0, R15 ;  /* 0x0000000f00007213 */ /* 0x000fc60000000000 */
[----:B------:R-:W-:-:S04]  /*0c40*/  IMAD.HI.U32 R7, R3, R7, R2 ;  /* 0x0000000703077227 */ /* 0x000fc800078e0002 */
[----:B------:R-:W-:-:S04]  /*0c50*/  IMAD.MOV.U32 R2, RZ, RZ, R0 ;  /* 0x000000ffff027224 */ /* 0x000fc800078e0000 */
[----:B------:R-:W-:-:S05]  /*0c60*/  IMAD.HI.U32 R0, R7, R2, RZ ;  /* 0x0000000207007227 */ /* 0x000fca00078e00ff */
[----:B------:R-:W-:-:S05]  /*0c70*/  IADD3 R3, PT, PT, -R0, RZ, RZ ;  /* 0x000000ff00037210 */ /* 0x000fca0007ffe1ff */
[----:B------:R-:W-:-:S05]  /*0c80*/  IMAD R2, R5, R3, R2 ;  /* 0x0000000305027224 */ /* 0x000fca00078e0202 */
[----:B------:R-:W-:-:S13]  /*0c90*/  ISETP.GT.U32.AND P1, PT, R5, R2, PT ;  /* 0x000000020500720c */ /* 0x000fda0003f24070 */
[----:B------:R-:W-:Y:S02]  /*0ca0*/  @!P1 IMAD.IADD R2, R2, 0x1, -R5 ;  /* 0x0000000102029824 */ /* 0x000fe400078e0a05 */
[----:B------:R-:W-:Y:S01]  /*0cb0*/  @!P1 VIADD R0, R0, 0x1 ;  /* 0x0000000100009836 */ /* 0x000fe20000000000 */
[----:B------:R-:W-:Y:S02]  /*0cc0*/  ISETP.NE.AND P1, PT, R18, RZ, PT ;  /* 0x000000ff1200720c */ /* 0x000fe40003f25270 */
[----:B------:R-:W-:Y:S02]  /*0cd0*/  ISETP.GE.U32.AND P0, PT, R2, R5, PT ;  /* 0x000000050200720c */ /* 0x000fe40003f06070 */
[----:B------:R-:W-:-:S04]  /*0ce0*/  LOP3.LUT R2, R15, R18, RZ, 0x3c, !PT ;  /* 0x000000120f027212 */ /* 0x000fc800078e3cff */
[----:B------:R-:W-:-:S07]  /*0cf0*/  ISETP.GE.AND P2, PT, R2, RZ, PT ;  /* 0x000000ff0200720c */ /* 0x000fce0003f46270 */
[----:B------:R-:W-:-:S06]  /*0d00*/  @P0 IADD3 R0, PT, PT, R0, 0x1, RZ ;  /* 0x0000000100000810 */ /* 0x000fcc0007ffe0ff */
[----:B------:R-:W-:Y:S01]  /*0d10*/  @!P2 IMAD.MOV R0, RZ, RZ, -R0 ;  /* 0x000000ffff00a224 */ /* 0x000fe200078e0a00 */
[----:B------:R-:W-:-:S05]  /*0d20*/  @!P1 LOP3.LUT R0, RZ, R18, RZ, 0x33, !PT ;  /* 0x00000012ff009212 */ /* 0x000fca00078e33ff */
[----:B------:R-:W-:Y:S01]  /*0d30*/  IMAD.MOV R3, RZ, RZ, -R0 ;  /* 0x000000ffff037224 */ /* 0x000fe200078e0a00 */
[----:B------:R-:W-:-:S03]  /*0d40*/  IADD3 R0, PT, PT, R13, R0, RZ ;  /* 0x000000000d007210 */ /* 0x000fc60007ffe0ff */
[----:B------:R-:W-:Y:S01]  /*0d50*/  IMAD R3, R18, R3, R15 ;  /* 0x0000000312037224 */ /* 0x000fe200078e020f */
[----:B------:R-:W-:-:S03]  /*0d60*/  ISETP.GE.AND P0, PT, R0, UR4, PT ;  /* 0x0000000400007c0c */ /* 0x000fc6000bf06270 */
[----:B------:R-:W-:Y:S01]  /*0d70*/  IMAD.IADD R7, R12, 0x1, R3 ;  /* 0x000000010c077824 */ /* 0x000fe200078e0203 */
[----:B------:R-:W-:-:S04]  /*0d80*/  ISETP.GT.AND P0, PT, R0, -0x1, !P0 ;  /* 0xffffffff0000780c */ /* 0x000fc80004704270 */
[----:B------:R-:W-:-:S04]  /*0d90*/  ISETP.GE.AND P1, PT, R7, UR4, PT ;  /* 0x0000000407007c0c */ /* 0x000fc8000bf26270 */
[----:B------:R-:W-:-:S04]  /*0da0*/  ISETP.GT.AND P1, PT, R7, -0x1, !P1 ;  /* 0xffffffff0700780c */ /* 0x000fc80004f24270 */
[----:B------:R-:W-:-:S13]  /*0db0*/  PLOP3.LUT P0, PT, P0, P1, PT, 0x80, 0x8 ;  /* 0x000000000008781c */ /* 0x000fda0000703070 */
[----:B------:R-:W-:Y:S05]  /*0dc0*/  @!P0 BRA `(.L_x_5) ;  /* 0x0000000000208947 */ /* 0x000fea0003800000 */
[----:B------:R-:W0:Y:S01]  /*0dd0*/  LDC.64 R2, c[0x0][0x388] ;  /* 0x0000e200ff027b82 */ /* 0x000e220000000a00 */
[----:B------:R-:W-:-:S07]  /*0de0*/  IMAD R7, R0, UR4, R7 ;  /* 0x0000000400077c24 */ /* 0x000fce000f8e0207 */
[----:B------:R-:W1:Y:S01]  /*0df0*/  LDC.64 R4, c[0x0][0x380] ;  /* 0x0000e000ff047b82 */ /* 0x000e620000000a00 */
[----:B0-----:R-:W-:-:S06]  /*0e00*/  IMAD.WIDE.U32 R2, R15, 0x4, R2 ;  /* 0x000000040f027825 */ /* 0x001fcc00078e0002 */
[----:B------:R-:W2:Y:S01]  /*0e10*/  LDG.E R3, desc[UR8][R2.64] ;  /* 0x0000000802037981 */ /* 0x000ea2000c1e1900 */
[----:B-1----:R-:W-:-:S06]  /*0e20*/  IMAD.WIDE.U32 R4, R7, 0x4, R4 ;  /* 0x0000000407047825 */ /* 0x002fcc00078e0004 */
[----:B------:R-:W2:Y:S02]  /*0e30*/  LDG.E R4, desc[UR8][R4.64] ;  /* 0x0000000804047981 */ /* 0x000ea4000c1e1900 */
[----:B--2---:R-:W-:-:S07]  /*0e40*/  FFMA R14, R3, R4, R14 ;  /* 0x00000004030e7223 */ /* 0x004fce000000000e */
.L_x_5:
[----:B------:R-:W-:Y:S05]  /*0e50*/  BSYNC.RECONVERGENT B0 ;  /* 0x0000000000007941 */ /* 0x000fea0003800200 */
.L_x_2:
[----:B------:R-:W0:Y:S01]  /*0e60*/  LDC.64 R2, c[0x0][0x390] ;  /* 0x0000e400ff027b82 */ /* 0x000e220000000a00 */
[----:B------:R-:W-:-:S04]  /*0e70*/  IMAD R17, R17, UR4, R16 ;  /* 0x0000000411117c24 */ /* 0x000fc8000f8e0210 */
[----:B0-----:R-:W-:-:S05]  /*0e80*/  IMAD.WIDE R2, R17, 0x4, R2 ;  /* 0x0000000411027825 */ /* 0x001fca00078e0202 */
[----:B------:R-:W-:Y:S01]  /*0e90*/  STG.E desc[UR8][R2.64], R14 ;  /* 0x0000000e02007986 */ /* 0x000fe2000c101908 */
[----:B------:R-:W-:Y:S05]  /*0ea0*/  EXIT ;  /* 0x000000000000794d */ /* 0x000fea0003800000 */
.L_x_6:
        /* <DEDUP_REMOVED lines=13> */
.L_x_24:


//--------------------- .text._Z14cudaMatrixMultPfS_S_i --------------------------
	.section	.text._Z14cudaMatrixMultPfS_S_i,"ax",@progbits
	.align	128
        .global         _Z14cudaMatrixMultPfS_S_i
        .type           _Z14cudaMatrixMultPfS_S_i,@function
        .size           _Z14cudaMatrixMultPfS_S_i,(.L_x_25 - _Z14cudaMatrixMultPfS_S_i)
        .other          _Z14cudaMatrixMultPfS_S_i,@"STO_CUDA_ENTRY STV_DEFAULT"
_Z14cudaMatrixMultPfS_S_i:
.text._Z14cudaMatrixMultPfS_S_i:
[----:B------:R-:W-:Y:S08]  /*0000*/  LDC R1, c[0x0][0x37c] ;  /* 0x0000df00ff017b82 */ /* 0x000ff00000000800 */
[----:B------:R-:W0:Y:S02]  /*0010*/  LDC R3, c[0x0][0x398] ;  /* 0x0000e600ff037b82 */ /* 0x000e240000000800 */
[----:B0-----:R-:W-:-:S13]  /*0020*/  ISETP.GE.AND P0, PT, R3, 0x1, PT ;  /* 0x000000010300780c */ /* 0x001fda0003f06270 */
[----:B------:R-:W-:Y:S05]  /*0030*/  @!P0 EXIT ;  /* 0x000000000000894d */ /* 0x000fea0003800000 */
[C---:B------:R-:W-:Y:S01]  /*0040*/  IADD3 R0, PT, PT, R3.reuse, -0x1, RZ ;  /* 0xffffffff03007810 */ /* 0x040fe20007ffe0ff */
[----:B------:R-:W0:Y:S01]  /*0050*/  LDCU.64 UR6, c[0x0][0x358] ;  /* 0x00006b00ff0677ac */ /* 0x000e220008000a00 */
[C---:B------:R-:W-:Y:S02]  /*0060*/  LOP3.LUT R2, R3.reuse, 0x7, RZ, 0xc0, !PT ;  /* 0x0000000703027812 */ /* 0x040fe400078ec0ff */
[----:B------:R-:W-:Y:S01]  /*0070*/  ISETP.GE.U32.AND P0, PT, R0, 0x7, PT ;  /* 0x000000070000780c */ /* 0x000fe20003f06070 */
[----:B------:R-:W-:Y:S01]  /*0080*/  UMOV UR4, URZ ;  /* 0x000000ff00047c82 */ /* 0x000fe20008000000 */
[C---:B------:R-:W-:Y:S02]  /*0090*/  LOP3.LUT R0, R3.reuse, 0x7ffffff8, RZ, 0xc0, !PT ;  /* 0x7ffffff803007812 */ /* 0x040fe400078ec0ff */
[----:B------:R-:W-:Y:S02]  /*00a0*/  LOP3.LUT R3, R3, 0x3, RZ, 0xc0, !PT ;  /* 0x0000000303037812 */ /* 0x000fe400078ec0ff */
[----:B------:R-:W-:-:S07]  /*00b0*/  IADD3 R4, PT, PT, -R0, RZ, RZ ;  /* 0x000000ff00047210 */ /* 0x000fce0007ffe1ff */
.L_x_13:
[----:B-1----:R-:W1:Y:S01]  /*00c0*/  LDCU UR8, c[0x0][0x398] ;  /* 0x00007300ff0877ac */ /* 0x002e620008000800 */
[----:B------:R-:W-:Y:S01]  /*00d0*/  HFMA2 R5, -RZ, RZ, 0, 0 ;  /* 0x00000000ff057431 */ /* 0x000fe200000001ff */
[----:B-1----:R-:W-:Y:S02]  /*00e0*/  UIMAD UR5, UR4, UR8, URZ ;  /* 0x00000008040572a4 */ /* 0x002fe4000f8e02ff */
[----:B------:R-:W-:-:S04]  /*00f0*/  UIADD3 UR4, UPT, UPT, UR4, 0x1, URZ ;  /* 0x0000000104047890 */ /* 0x000fc8000fffe0ff */
[----:B0-234-:R-:W-:-:S11]  /*0100*/  UISETP.NE.AND UP0, UPT, UR4, UR8, UPT ;  /* 0x000000080400728c */ /* 0x01dfd6000bf05270 */
.L_x_12:
[----:B01234-:R-:W1:Y:S01]  /*0110*/  LDC.64 R12, c[0x0][0x390] ;  /* 0x0000e400ff0c7b82 */ /* 0x01fe620000000a00 */
[----:B------:R-:W-:Y:S01]  /*0120*/  IADD3 R7, PT, PT, R5, UR5, RZ ;  /* 0x0000000505077c10 */ /* 0x000fe2000fffe0ff */
[----:B------:R-:W-:Y:S01]  /*0130*/  IMAD.MOV.U32 R8, RZ, RZ, RZ ;  /* 0x000000ffff087224 */ /* 0x000fe200078e00ff */
[----:B------:R-:W-:-:S03]  /*0140*/  MOV R20, RZ ;  /* 0x000000ff00147202 */ /* 0x000fc60000000f00 */
[----:B-1----:R-:W-:-:S05]  /*0150*/  IMAD.WIDE.U32 R12, R7, 0x4, R12 ;  /* 0x00000004070c7825 */ /* 0x002fca00078e000c */
[----:B0-----:R0:W-:Y:S01]  /*0160*/  STG.E desc[UR6][R12.64], RZ ;  /* 0x000000ff0c007986 */ /* 0x0011e2000c101906 */
[----:B------:R-:W-:Y:S05]  /*0170*/  @!P0 BRA `(.L_x_7) ;  /* 0x0000000400108947 */ /* 0x000fea0003800000 */
[----:B------:R-:W1:Y:S01]  /*0180*/  LDC R8, c[0x0][0x398] ;  /* 0x0000e600ff087b82 */ /* 0x000e620000000800 */
[----:B------:R-:W-:Y:S01]  /*0190*/  MOV R20, RZ ;  /* 0x000000ff00147202 */ /* 0x000fe20000000f00 */
[--C-:B------:R-:W-:Y:S01]  /*01a0*/  IMAD.MOV.U32 R7, RZ, RZ, R5.reuse ;  /* 0x000000ffff077224 */ /* 0x100fe200078e0005 */
[----:B------:R-:W-:Y:S02]  /*01b0*/  MOV R9, UR5 ;  /* 0x0000000500097c02 */ /* 0x000fe40008000f00 */
[----:B------:R-:W-:Y:S02]  /*01c0*/  MOV R6, R4 ;  /* 0x0000000400067202 */ /* 0x000fe40000000f00 */
[----:B-1----:R-:W-:Y:S01]  /*01d0*/  IADD3 R11, PT, PT, R5, R8, RZ ;  /* 0x00000008050b7210 */ /* 0x002fe20007ffe0ff */
[C-C-:B------:R-:W-:Y:S01]  /*01e0*/  IMAD R23, R8.reuse, 0x3, R5.reuse ;  /* 0x0000000308177824 */ /* 0x140fe200078e0205 */
[C---:B------:R-:W-:Y:S01]  /*01f0*/  LEA R21, R8.reuse, R5, 0x1 ;  /* 0x0000000508157211 */ /* 0x040fe200078e08ff */
[----:B------:R-:W-:-:S02]  /*0200*/  IMAD R25, R8, 0x4, R5 ;  /* 0x0000000408197824 */ /* 0x000fc400078e0205 */
[C-C-:B------:R-:W-:Y:S02]  /*0210*/  IMAD R27, R8.reuse, 0x5, R5.reuse ;  /* 0x00000005081b7824 */ /* 0x140fe400078e0205 */
[C-C-:B------:R-:W-:Y:S02]  /*0220*/  IMAD R29, R8.reuse, 0x6, R5.reuse ;  /* 0x00000006081d7824 */ /* 0x140fe400078e0205 */
[----:B------:R-:W-:-:S07]  /*0230*/  IMAD R10, R8, 0x7, R5 ;  /* 0x00000007080a7824 */ /* 0x000fce00078e0205 */
.L_x_8:
[----:B------:R-:W1:Y:S08]  /*0240*/  LDC.64 R14, c[0x0][0x388] ;  /* 0x0000e200ff0e7b82 */ /* 0x000e700000000a00 */
[----:B------:R-:W2:Y:S01]  /*0250*/  LDC.64 R18, c[0x0][0x380] ;  /* 0x0000e000ff127b82 */ /* 0x000ea20000000a00 */
[----:B-1----:R-:W-:-:S06]  /*0260*/  IMAD.WIDE.U32 R16, R7, 0x4, R14 ;  /* 0x0000000407107825 */ /* 0x002fcc00078e000e */
[----:B---3--:R-:W3:Y:S01]  /*0270*/  LDG.E R17, desc[UR6][R16.64] ;  /* 0x0000000610117981 */ /* 0x008ee2000c1e1900 */
[----:B--2---:R-:W-:-:S05]  /*0280*/  IMAD.WIDE.U32 R18, R9, 0x4, R18 ;  /* 0x0000000409127825 */ /* 0x004fca00078e0012 */
[----:B------:R-:W3:Y:S02]  /*0290*/  LDG.E R22, desc[UR6][R18.64] ;  /* 0x0000000612167981 */ /* 0x000ee4000c1e1900 */
[----:B---3--:R-:W-:Y:S01]  /*02a0*/  FFMA R22, R22, R17, R20 ;  /* 0x0000001116167223 */ /* 0x008fe20000000014 */
[----:B------:R-:W-:-:S04]  /*02b0*/  IMAD.WIDE.U32 R16, R11, 0x4, R14 ;  /* 0x000000040b107825 */ /* 0x000fc800078e000e */
[----:B------:R1:W-:Y:S04]  /*02c0*/  STG.E desc[UR6][R12.64], R22 ;  /* 0x000000160c007986 */ /* 0x0003e8000c101906 */
[----:B------:R2:W3:Y:S04]  /*02d0*/  LDG.E R24, desc[UR6][R16.64] ;  /* 0x0000000610187981 */ /* 0x0004e8000c1e1900 */
[----:B------:R-:W3:Y:S01]  /*02e0*/  LDG.E R20, desc[UR6][R18.64+0x4] ;  /* 0x0000040612147981 */ /* 0x000ee2000c1e1900 */
[----:B--2---:R-:W-:-:S04]  /*02f0*/  IMAD.WIDE.U32 R16, R21, 0x4, R14 ;  /* 0x0000000415107825 */ /* 0x004fc800078e000e */
[----:B---3--:R-:W-:-:S05]  /*0300*/  FFMA R20, R20, R24, R22 ;  /* 0x0000001814147223 */ /* 0x008fca0000000016 */
[----:B------:R2:W-:Y:S04]  /*0310*/  STG.E desc[UR6][R12.64], R20 ;  /* 0x000000140c007986 */ /* 0x0005e8000c101906 */
[----:B------:R3:W4:Y:S04]  /*0320*/  LDG.E R26, desc[UR6][R16.64] ;  /* 0x00000006101a7981 */ /* 0x000728000c1e1900 */
[----:B------:R-:W4:Y:S01]  /*0330*/  LDG.E R24, desc[UR6][R18.64+0x8] ;  /* 0x0000080612187981 */ /* 0x000f22000c1e1900 */
[----:B---3--:R-:W-:-:S04]  /*0340*/  IMAD.WIDE.U32 R16, R23, 0x4, R14 ;  /* 0x0000000417107825 */ /* 0x008fc800078e000e */
[----:B----4-:R-:W-:-:S05]  /*0350*/  FFMA R24, R24, R26, R20 ;  /* 0x0000001a18187223 */ /* 0x010fca0000000014 */
[----:B------:R3:W-:Y:S04]  /*0360*/  STG.E desc[UR6][R12.64], R24 ;  /* 0x000000180c007986 */ /* 0x0007e8000c101906 */
[----:B------:R4:W5:Y:S04]  /*0370*/  LDG.E R26, desc[UR6][R16.64] ;  /* 0x00000006101a7981 */ /* 0x000968000c1e1900 */
[----:B-1----:R-:W5:Y:S01]  /*0380*/  LDG.E R22, desc[UR6][R18.64+0xc] ;  /* 0x00000c0612167981 */ /* 0x002f62000c1e1900 */
[----:B----4-:R-:W-:-:S04]  /*0390*/  IMAD.WIDE.U32 R16, R25, 0x4, R14 ;  /* 0x0000000419107825 */ /* 0x010fc800078e000e */
[----:B-----5:R-:W-:-:S05]  /*03a0*/  FFMA R22, R22, R26, R24 ;  /* 0x0000001a16167223 */ /* 0x020fca0000000018 */
[----:B------:R1:W-:Y:S04]  /*03b0*/  STG.E desc[UR6][R12.64], R22 ;  /* 0x000000160c007986 */ /* 0x0003e8000c101906 */
[----:B------:R4:W5:Y:S04]  /*03c0*/  LDG.E R26, desc[UR6][R16.64] ;  /* 0x00000006101a7981 */ /* 0x000968000c1e1900 */
[----:B--2---:R-:W5:Y:S01]  /*03d0*/  LDG.E R20, desc[UR6][R18.64+0x10] ;  /* 0x0000100612147981 */ /* 0x004f62000c1e1900 */
[----:B----4-:R-:W-:-:S04]  /*03e0*/  IMAD.WIDE.U32 R16, R27, 0x4, R14 ;  /* 0x000000041b107825 */ /* 0x010fc800078e000e */
[----:B-----5:R-:W-:-:S05]  /*03f0*/  FFMA R20, R20, R26, R22 ;  /* 0x0000001a14147223 */ /* 0x020fca0000000016 */
[----:B------:R2:W-:Y:S04]  /*0400*/  STG.E desc[UR6][R12.64], R20 ;  /* 0x000000140c007986 */ /* 0x0005e8000c101906 */
[----:B------:R4:W5:Y:S04]  /*0410*/  LDG.E R26, desc[UR6][R16.64] ;  /* 0x00000006101a7981 */ /* 0x000968000c1e1900 */
[----:B---3--:R-:W5:Y:S01]  /*0420*/  LDG.E R24, desc[UR6][R18.64+0x14] ;  /* 0x0000140612187981 */ /* 0x008f62000c1e1900 */
[----:B----4-:R-:W-:-:S04]  /*0430*/  IMAD.WIDE.U32 R16, R29, 0x4, R14 ;  /* 0x000000041d107825 */ /* 0x010fc800078e000e */
[----:B-----5:R-:W-:-:S05]  /*0440*/  FFMA R24, R24, R26, R20 ;  /* 0x0000001a18187223 */ /* 0x020fca0000000014 */
[----:B------:R3:W-:Y:S04]  /*0450*/  STG.E desc[UR6][R12.64], R24 ;  /* 0x000000180c007986 */ /* 0x0007e8000c101906 */
[----:B------:R-:W4:Y:S04]  /*0460*/  LDG.E R26, desc[UR6][R16.64] ;  /* 0x00000006101a7981 */ /* 0x000f28000c1e1900 */
[----:B-1----:R-:W4:Y:S01]  /*0470*/  LDG.E R22, desc[UR6][R18.64+0x18] ;  /* 0x0000180612167981 */ /* 0x002f22000c1e1900 */
[----:B------:R-:W-:Y:S01]  /*0480*/  IMAD.WIDE.U32 R14, R10, 0x4, R14 ;  /* 0x000000040a0e7825 */ /* 0x000fe200078e000e */
[----:B------:R-:W-:-:S03]  /*0490*/  IADD3 R6, PT, PT, R6, 0x8, RZ ;  /* 0x0000000806067810 */ /* 0x000fc60007ffe0ff */
[----:B----4-:R-:W-:-:S05]  /*04a0*/  FFMA R22, R22, R26, R24 ;  /* 0x0000001a16167223 */ /* 0x010fca0000000018 */
[----:B------:R3:W-:Y:S04]  /*04b0*/  STG.E desc[UR6][R12.64], R22 ;  /* 0x000000160c007986 */ /* 0x0007e8000c101906 */
[----:B--2---:R-:W2:Y:S04]  /*04c0*/  LDG.E R20, desc[UR6][R18.64+0x1c] ;  /* 0x00001c0612147981 */ /* 0x004ea8000c1e1900 */
[----:B------:R-:W2:Y:S01]  /*04d0*/  LDG.E R15, desc[UR6][R14.64] ;  /* 0x000000060e0f7981 */ /* 0x000ea2000c1e1900 */
[----:B------:R-:W-:Y:S01]  /*04e0*/  ISETP.NE.AND P1, PT, R6, RZ, PT ;  /* 0x000000ff0600720c */ /* 0x000fe20003f25270 */
[C---:B------:R-:W-:Y:S01]  /*04f0*/  IMAD R25, R8.reuse, 0x8, R25 ;  /* 0x0000000808197824 */ /* 0x040fe200078e0219 */
[C---:B------:R-:W-:Y:S01]  /*0500*/  LEA R11, R8.reuse, R11, 0x3 ;  /* 0x0000000b080b7211 */ /* 0x040fe200078e18ff */
[----:B------:R-:W-:Y:S01]  /*0510*/  VIADD R9, R9, 0x8 ;  /* 0x0000000809097836 */ /* 0x000fe20000000000 */
[----:B------:R-:W-:-:S02]  /*0520*/  LEA R21, R8, R21, 0x3 ;  /* 0x0000001508157211 */ /* 0x000fc400078e18ff */
[C---:B------:R-:W-:Y:S02]  /*0530*/  LEA R23, R8.reuse, R23, 0x3 ;  /* 0x0000001708177211 */ /* 0x040fe400078e18ff */
[C---:B------:R-:W-:Y:S02]  /*0540*/  LEA R27, R8.reuse, R27, 0x3 ;  /* 0x0000001b081b7211 */ /* 0x040fe400078e18ff */
[C---:B------:R-:W-:Y:S02]  /*0550*/  LEA R29, R8.reuse, R29, 0x3 ;  /* 0x0000001d081d7211 */ /* 0x040fe400078e18ff */
[C---:B------:R-:W-:Y:S02]  /*0560*/  LEA R10, R8.reuse, R10, 0x3 ;  /* 0x0000000a080a7211 */ /* 0x040fe400078e18ff */
[----:B------:R-:W-:Y:S01]  /*0570*/  LEA R7, R8, R7, 0x3 ;  /* 0x0000000708077211 */ /* 0x000fe200078e18ff */
[----:B--2---:R-:W-:-:S05]  /*0580*/  FFMA R20, R20, R15, R22 ;  /* 0x0000000f14147223 */ /* 0x004fca0000000016 */
[----:B------:R3:W-:Y:S01]  /*0590*/  STG.E desc[UR6][R12.64], R20 ;  /* 0x000000140c007986 */ /* 0x0007e2000c101906 */
[----:B------:R-:W-:Y:S05]  /*05a0*/  @P1 BRA `(.L_x_8) ;  /* 0xfffffffc00241947 */ /* 0x000fea000383ffff */
[----:B------:R-:W-:-:S07]  /*05b0*/  MOV R8, R0 ;  /* 0x0000000000087202 */ /* 0x000fce0000000f00 */
.L_x_7:
[----:B------:R-:W-:-:S13]  /*05c0*/  ISETP.NE.AND P1, PT, R2, RZ, PT ;  /* 0x000000ff0200720c */ /* 0x000fda0003f25270 */
[----:B------:R-:W-:Y:S05]  /*05d0*/  @!P1 BRA `(.L_x_9) ;  /* 0x00000004003c9947 */ /* 0x000fea0003800000 */
[----:B------:R-:W-:Y:S02]  /*05e0*/  IADD3 R6, PT, PT, R2, -0x1, RZ ;  /* 0xffffffff02067810 */ /* 0x000fe40007ffe0ff */
[----:B------:R-:W-:Y:S02]  /*05f0*/  ISETP.NE.AND P1, PT, R3, RZ, PT ;  /* 0x000000ff0300720c */ /* 0x000fe40003f25270 */
[----:B------:R-:W-:-:S13]  /*0600*/  ISETP.GE.U32.AND P2, PT, R6, 0x3, PT ;  /* 0x000000030600780c */ /* 0x000fda0003f46070 */
[----:B------:R-:W-:Y:S05]  /*0610*/  @!P2 BRA `(.L_x_10) ;  /* 0x00000000008ca947 */ /* 0x000fea0003800000 */
[----:B------:R-:W1:Y:S01]  /*0620*/  LDC R9, c[0x0][0x398] ;  /* 0x0000e600ff097b82 */ /* 0x000e620000000800 */
[----:B------:R-:W-:-:S07]  /*0630*/  IADD3 R11, PT, PT, R8, UR5, RZ ;  /* 0x00000005080b7c10 */ /* 0x000fce000fffe0ff */
[----:B------:R-:W2:Y:S08]  /*0640*/  LDC.64 R14, c[0x0][0x380] ;  /* 0x0000e000ff0e7b82 */ /* 0x000eb00000000a00 */
[----:B------:R-:W4:Y:S01]  /*0650*/  LDC.64 R6, c[0x0][0x388] ;  /* 0x0000e200ff067b82 */ /* 0x000f220000000a00 */
[----:B-1----:R-:W-:Y:S02]  /*0660*/  IMAD R18, R8, R9, R5 ;  /* 0x0000000908127224 */ /* 0x002fe400078e0205 */
[----:B--2---:R-:W-:-:S05]  /*0670*/  IMAD.WIDE.U32 R14, R11, 0x4, R14 ;  /* 0x000000040b0e7825 */ /* 0x004fca00078e000e */
[----:B------:R-:W1:Y:S01]  /*0680*/  LDC.64 R10, c[0x0][0x380] ;  /* 0x0000e000ff0a7b82 */ /* 0x000e620000000a00 */
[----:B------:R-:W2:Y:S01]  /*0690*/  LDG.E R15, desc[UR6][R14.64] ;  /* 0x000000060e0f7981 */ /* 0x000ea2000c1e1900 */
[----:B----4-:R-:W-:-:S06]  /*06a0*/  IMAD.WIDE.U32 R16, R18, 0x4, R6 ;  /* 0x0000000412107825 */ /* 0x010fcc00078e0006 */
[----:B------:R-:W2:Y:S01]  /*06b0*/  LDG.E R16, desc[UR6][R16.64] ;  /* 0x0000000610107981 */ /* 0x000ea2000c1e1900 */
[----:B------:R-:W-:Y:S01]  /*06c0*/  IADD3 R19, P2, PT, R8, UR5, RZ ;  /* 0x0000000508137c10 */ /* 0x000fe2000ff5e0ff */
[----:B---3--:R-:W-:-:S03]  /*06d0*/  IMAD.IADD R22, R18, 0x1, R9 ;  /* 0x0000000112167824 */ /* 0x008fc600078e0209 */
[----:B------:R-:W-:Y:S02]  /*06e0*/  IADD3.X R24, PT, PT, RZ, RZ, RZ, P2, !PT ;  /* 0x000000ffff187210 */ /* 0x000fe400017fe4ff */
[----:B-1----:R-:W-:-:S04]  /*06f0*/  LEA R10, P2, R19, R10, 0x2 ;  /* 0x0000000a130a7211 */ /* 0x002fc800078410ff */
[----:B------:R-:W-:Y:S01]  /*0700*/  LEA.HI.X R11, R19, R11, R24, 0x2, P2 ;  /* 0x0000000b130b7211 */ /* 0x000fe200010f1418 */
[----:B------:R-:W-:-:S04]  /*0710*/  IMAD.WIDE.U32 R18, R22, 0x4, R6 ;  /* 0x0000000416127825 */ /* 0x000fc800078e0006 */
[----:B--2---:R-:W-:-:S05]  /*0720*/  FFMA R21, R15, R16, R20 ;  /* 0x000000100f157223 */ /* 0x004fca0000000014 */
[----:B------:R1:W-:Y:S04]  /*0730*/  STG.E desc[UR6][R12.64], R21 ;  /* 0x000000150c007986 */ /* 0x0003e8000c101906 */
[----:B------:R-:W2:Y:S04]  /*0740*/  LDG.E R18, desc[UR6][R18.64] ;  /* 0x0000000612127981 */ /* 0x000ea8000c1e1900 */
[----:B------:R-:W2:Y:S01]  /*0750*/  LDG.E R14, desc[UR6][R10.64+0x4] ;  /* 0x000004060a0e7981 */ /* 0x000ea2000c1e1900 */
[----:B------:R-:W-:Y:S01]  /*0760*/  IADD3 R22, PT, PT, R22, R9, RZ ;  /* 0x0000000916167210 */ /* 0x000fe20007ffe0ff */
[----:B--2---:R-:W-:-:S04]  /*0770*/  FFMA R17, R14, R18, R21 ;  /* 0x000000120e117223 */ /* 0x004fc80000000015 */
[C---:B------:R-:W-:Y:S01]  /*0780*/  IMAD.WIDE.U32 R14, R22.reuse, 0x4, R6 ;  /* 0x00000004160e7825 */ /* 0x040fe200078e0006 */
[----:B------:R1:W-:Y:S05]  /*0790*/  STG.E desc[UR6][R12.64], R17 ;  /* 0x000000110c007986 */ /* 0x0003ea000c101906 */
[----:B------:R-:W2:Y:S04]  /*07a0*/  LDG.E R14, desc[UR6][R14.64] ;  /* 0x000000060e0e7981 */ /* 0x000ea8000c1e1900 */
[----:B------:R-:W2:Y:S01]  /*07b0*/  LDG.E R16, desc[UR6][R10.64+0x8] ;  /* 0x000008060a107981 */ /* 0x000ea2000c1e1900 */
[----:B------:R-:W-:-:S05]  /*07c0*/  IADD3 R23, PT, PT, R22, R9, RZ ;  /* 0x0000000916177210 */ /* 0x000fca0007ffe0ff */
[----:B------:R-:W-:-:S04]  /*07d0*/  IMAD.WIDE.U32 R6, R23, 0x4, R6 ;  /* 0x0000000417067825 */ /* 0x000fc800078e0006 */
[----:B--2---:R-:W-:-:S05]  /*07e0*/  FFMA R9, R16, R14, R17 ;  /* 0x0000000e10097223 */ /* 0x004fca0000000011 */
[----:B------:R1:W-:Y:S04]  /*07f0*/  STG.E desc[UR6][R12.64], R9 ;  /* 0x000000090c007986 */ /* 0x0003e8000c101906 */
[----:B------:R-:W2:Y:S04]  /*0800*/  LDG.E R20, desc[UR6][R10.64+0xc] ;  /* 0x00000c060a147981 */ /* 0x000ea8000c1e1900 */
[----:B------:R-:W2:Y:S01]  /*0810*/  LDG.E R6, desc[UR6][R6.64] ;  /* 0x0000000606067981 */ /* 0x000ea2000c1e1900 */
[----:B------:R-:W-:Y:S01]  /*0820*/  IADD3 R8, PT, PT, R8, 0x4, RZ ;  /* 0x0000000408087810 */ /* 0x000fe20007ffe0ff */
[----:B--2---:R-:W-:-:S05]  /*0830*/  FFMA R20, R20, R6, R9 ;  /* 0x0000000614147223 */ /* 0x004fca0000000009 */
[----:B------:R1:W-:Y:S02]  /*0840*/  STG.E desc[UR6][R12.64], R20 ;  /* 0x000000140c007986 */ /* 0x0003e4000c101906 */
.L_x_10:
[----:B------:R-:W-:Y:S05]  /*0850*/  @!P1 BRA `(.L_x_9) ;  /* 0x00000000009c9947 */ /* 0x000fea0003800000 */
[----:B------:R-:W-:-:S13]  /*0860*/  ISETP.NE.AND P1, PT, R3, 0x1, PT ;  /* 0x000000010300780c */ /* 0x000fda0003f25270 */
[----:B------:R-:W-:Y:S05]  /*0870*/  @!P1 BRA `(.L_x_11) ;  /* 0x00000000005c9947 */ /* 0x000fea0003800000 */
[----:B-1----:R-:W1:Y:S01]  /*0880*/  LDC R9, c[0x0][0x398] ;  /* 0x0000e600ff097b82 */ /* 0x002e620000000800 */
        /* <DEDUP_REMOVED lines=9> */
[----:B------:R-:W-:Y:S02]  /*0920*/  IADD3 R19, P1, PT, R8, UR5, RZ ;  /* 0x0000000508137c10 */ /* 0x000fe4000ff3e0ff */
[----:B------:R-:W-:-:S03]  /*0930*/  IADD3 R21, PT, PT, R18, R9, RZ ;  /* 0x0000000912157210 */ /* 0x000fc60007ffe0ff */
[----:B---3--:R-:W-:Y:S02]  /*0940*/  IMAD.X R22, RZ, RZ, RZ, P1 ;  /* 0x000000ffff167224 */ /* 0x008fe400008e06ff */
[----:B------:R-:W-:Y:S01]  /*0950*/  IMAD.WIDE.U32 R6, R21, 0x4, R6 ;  /* 0x0000000415067825 */ /* 0x000fe200078e0006 */
[----:B-1----:R-:W-:-:S04]  /*0960*/  LEA R10, P1, R19, R10, 0x2 ;  /* 0x0000000a130a7211 */ /* 0x002fc800078210ff */
[----:B------:R-:W-:Y:S01]  /*0970*/  LEA.HI.X R11, R19, R11, R22, 0x2, P1 ;  /* 0x0000000b130b7211 */ /* 0x000fe200008f1416 */
[----:B--2---:R-:W-:-:S05]  /*0980*/  FFMA R9, R15, R16, R20 ;  /* 0x000000100f097223 */ /* 0x004fca0000000014 */
[----:B------:R2:W-:Y:S04]  /*0990*/  STG.E desc[UR6][R12.64], R9 ;  /* 0x000000090c007986 */ /* 0x0005e8000c101906 */
[----:B------:R-:W3:Y:S04]  /*09a0*/  LDG.E R10, desc[UR6][R10.64+0x4] ;  /* 0x000004060a0a7981 */ /* 0x000ee8000c1e1900 */
[----:B------:R-:W3:Y:S01]  /*09b0*/  LDG.E R6, desc[UR6][R6.64] ;  /* 0x0000000606067981 */ /* 0x000ee2000c1e1900 */
[----:B------:R-:W-:Y:S01]  /*09c0*/  IADD3 R8, PT, PT, R8, 0x2, RZ ;  /* 0x0000000208087810 */ /* 0x000fe20007ffe0ff */
[----:B---3--:R-:W-:-:S05]  /*09d0*/  FFMA R20, R10, R6, R9 ;  /* 0x000000060a147223 */ /* 0x008fca0000000009 */
[----:B------:R2:W-:Y:S02]  /*09e0*/  STG.E desc[UR6][R12.64], R20 ;  /* 0x000000140c007986 */ /* 0x0005e4000c101906 */
.L_x_11:
[----:B------:R-:W4:Y:S02]  /*09f0*/  LDC R15, c[0x0][0x398] ;  /* 0x0000e600ff0f7b82 */ /* 0x000f240000000800 */
[----:B----4-:R-:W-:-:S04]  /*0a00*/  LOP3.LUT R6, R15, 0x1, RZ, 0xc0, !PT ;  /* 0x000000010f067812 */ /* 0x010fc800078ec0ff */
[----:B------:R-:W-:-:S13]  /*0a10*/  ISETP.NE.U32.AND P1, PT, R6, 0x1, PT ;  /* 0x000000010600780c */ /* 0x000fda0003f25070 */
[----:B------:R-:W-:Y:S05]  /*0a20*/  @P1 BRA `(.L_x_9) ;  /* 0x0000000000281947 */ /* 0x000fea0003800000 */
[----:B------:R-:W4:Y:S01]  /*0a30*/  LDC.64 R6, c[0x0][0x380] ;  /* 0x0000e000ff067b82 */ /* 0x000f220000000a00 */
[C---:B-12---:R-:W-:Y:S01]  /*0a40*/  IADD3 R9, PT, PT, R8.reuse, UR5, RZ ;  /* 0x0000000508097c10 */ /* 0x046fe2000fffe0ff */
[----:B------:R-:W-:-:S06]  /*0a50*/  IMAD R15, R8, R15, R5 ;  /* 0x0000000f080f7224 */ /* 0x000fcc00078e0205 */
[----:B------:R-:W1:Y:S01]  /*0a60*/  LDC.64 R10, c[0x0][0x388] ;  /* 0x0000e200ff0a7b82 */ /* 0x000e620000000a00 */
[----:B----4-:R-:W-:-:S06]  /*0a70*/  IMAD.WIDE.U32 R6, R9, 0x4, R6 ;  /* 0x0000000409067825 */ /* 0x010fcc00078e0006 */
[----:B------:R-:W2:Y:S01]  /*0a80*/  LDG.E R7, desc[UR6][R6.64] ;  /* 0x0000000606077981 */ /* 0x000ea2000c1e1900 */
[----:B-1----:R-:W-:-:S06]  /*0a90*/  IMAD.WIDE.U32 R8, R15, 0x4, R10 ;  /* 0x000000040f087825 */ /* 0x002fcc00078e000a */
[----:B------:R-:W2:Y:S02]  /*0aa0*/  LDG.E R8, desc[UR6][R8.64] ;  /* 0x0000000608087981 */ /* 0x000ea4000c1e1900 */
[----:B--2---:R-:W-:-:S05]  /*0ab0*/  FFMA R11, R7, R8, R20 ;  /* 0x00000008070b7223 */ /* 0x004fca0000000014 */
[----:B------:R4:W-:Y:S02]  /*0ac0*/  STG.E desc[UR6][R12.64], R11 ;  /* 0x0000000b0c007986 */ /* 0x0009e4000c101906 */
.L_x_9:
[----:B------:R-:W5:Y:S01]  /*0ad0*/  LDCU UR8, c[0x0][0x398] ;  /* 0x00007300ff0877ac */ /* 0x000f620008000800 */
[----:B------:R-:W-:-:S04]  /*0ae0*/  IADD3 R5, PT, PT, R5, 0x1, RZ ;  /* 0x0000000105057810 */ /* 0x000fc80007ffe0ff */
[----:B-----5:R-:W-:-:S13]  /*0af0*/  ISETP.NE.AND P1, PT, R5, UR8, PT ;  /* 0x0000000805007c0c */ /* 0x020fda000bf25270 */
[----:B------:R-:W-:Y:S05]  /*0b00*/  @P1 BRA `(.L_x_12) ;  /* 0xfffffff400801947 */ /* 0x000fea000383ffff */
[----:B------:R-:W-:Y:S05]  /*0b10*/  BRA.U UP0, `(.L_x_13) ;  /* 0xfffffff500687547 */ /* 0x000fea000b83ffff */
[----:B------:R-:W-:Y:S05]  /*0b20*/  EXIT ;  /* 0x000000000000794d */ /* 0x000fea0003800000 */
.L_x_14:
        /* <DEDUP_REMOVED lines=13> */
.L_x_25:


//--------------------- .text._Z13cudaMatrixAddPfS_S_ii --------------------------
	.section	.text._Z13cudaMatrixAddPfS_S_ii,"ax",@progbits
	.align	128
        .global         _Z13cudaMatrixAddPfS_S_ii
        .type           _Z13cudaMatrixAddPfS_S_ii,@function
        .size           _Z13cudaMatrixAddPfS_S_ii,(.L_x_26 - _Z13cudaMatrixAddPfS_S_ii)
        .other          _Z13cudaMatrixAddPfS_S_ii,@"STO_CUDA_ENTRY STV_DEFAULT"
_Z13cudaMatrixAddPfS_S_ii:
.text._Z13cudaMatrixAddPfS_S_ii:
[----:B------:R-:W-:Y:S08]  /*0000*/  LDC R1, c[0x0][0x37c] ;  /* 0x0000df00ff017b82 */ /* 0x000ff00000000800 */
[----:B------:R-:W0:Y:S02]  /*0010*/  LDC R0, c[0x0][0x398] ;  /* 0x0000e600ff007b82 */ /* 0x000e240000000800 */
[----:B0-----:R-:W-:-:S13]  /*0020*/  ISETP.GE.AND P0, PT, R0, 0x1, PT ;  /* 0x000000010000780c */ /* 0x001fda0003f06270 */
[----:B------:R-:W-:Y:S05]  /*0030*/  @!P0 EXIT ;  /* 0x000000000000894d */ /* 0x000fea0003800000 */
[----:B------:R-:W0:Y:S02]  /*0040*/  LDC R10, c[0x0][0x39c] ;  /* 0x0000e700ff0a7b82 */ /* 0x000e240000000800 */
[----:B0-----:R-:W-:-:S13]  /*0050*/  ISETP.GE.AND P0, PT, R10, 0x1, PT ;  /* 0x000000010a00780c */ /* 0x001fda0003f06270 */
[----:B------:R-:W-:Y:S05]  /*0060*/  @!P0 EXIT ;  /* 0x000000000000894d */ /* 0x000fea0003800000 */
[----:B------:R-:W0:Y:S01]  /*0070*/  S2R R9, SR_TID.X ;  /* 0x0000000000097919 */ /* 0x000e220000002100 */
[----:B------:R-:W0:Y:S01]  /*0080*/  S2UR UR4, SR_CTAID.X ;  /* 0x00000000000479c3 */ /* 0x000e220000002500 */
[C---:B------:R-:W-:Y:S01]  /*0090*/  LOP3.LUT R12, R10.reuse, 0xf, RZ, 0xc0, !PT ;  /* 0x0000000f0a0c7812 */ /* 0x040fe200078ec0ff */
[----:B------:R-:W1:Y:S01]  /*00a0*/  LDCU.64 UR6, c[0x0][0x358] ;  /* 0x00006b00ff0677ac */ /* 0x000e620008000a00 */
[----:B------:R-:W2:Y:S01]  /*00b0*/  S2R R11, SR_TID.Y ;  /* 0x00000000000b7919 */ /* 0x000ea20000002200 */
[----:B------:R-:W-:-:S04]  /*00c0*/  LOP3.LUT R14, R10, 0x7, RZ, 0xc0, !PT ;  /* 0x000000070a0e7812 */ /* 0x000fc800078ec0ff */
[----:B------:R-:W0:Y:S08]  /*00d0*/  LDC R0, c[0x0][0x360] ;  /* 0x0000d800ff007b82 */ /* 0x000e300000000800 */
[----:B------:R-:W2:Y:S08]  /*00e0*/  S2UR UR5, SR_CTAID.Y ;  /* 0x00000000000579c3 */ /* 0x000eb00000002600 */
[----:B------:R-:W2:Y:S08]  /*00f0*/  LDC R8, c[0x0][0x364] ;  /* 0x0000d900ff087b82 */ /* 0x000eb00000000800 */
[----:B------:R-:W3:Y:S01]  /*0100*/  LDC.64 R2, c[0x0][0x380] ;  /* 0x0000e000ff027b82 */ /* 0x000ee20000000a00 */
[----:B0-----:R-:W-:Y:S01]  /*0110*/  IMAD R0, R0, UR4, R9 ;  /* 0x0000000400007c24 */ /* 0x001fe2000f8e0209 */
[----:B------:R-:W-:-:S06]  /*0120*/  UMOV UR4, URZ ;  /* 0x000000ff00047c82 */ /* 0x000fcc0008000000 */
[----:B------:R-:W0:Y:S08]  /*0130*/  LDC.64 R4, c[0x0][0x388] ;  /* 0x0000e200ff047b82 */ /* 0x000e300000000a00 */
[----:B------:R-:W4:Y:S01]  /*0140*/  LDC.64 R6, c[0x0][0x390] ;  /* 0x0000e400ff067b82 */ /* 0x000f220000000a00 */
[----:B--2---:R-:W-:Y:S01]  /*0150*/  IMAD R9, R8, UR5, R11 ;  /* 0x0000000508097c24 */ /* 0x004fe2000f8e020b */
[----:B------:R-:W-:-:S02]  /*0160*/  IADD3 R8, PT, PT, R12, -0x1, RZ ;  /* 0xffffffff0c087810 */ /* 0x000fc40007ffe0ff */
[----:B------:R-:W-:Y:S01]  /*0170*/  IADD3 R11, PT, PT, R14, -0x1, RZ ;  /* 0xffffffff0e0b7810 */ /* 0x000fe20007ffe0ff */
[----:B------:R-:W-:Y:S01]  /*0180*/  IMAD R9, R9, R10, R0 ;  /* 0x0000000a09097224 */ /* 0x000fe200078e0200 */
[----:B------:R-:W-:Y:S02]  /*0190*/  ISETP.GE.U32.AND P1, PT, R8, 0x7, PT ;  /* 0x000000070800780c */ /* 0x000fe40003f26070 */
[C---:B------:R-:W-:Y:S01]  /*01a0*/  LOP3.LUT R8, R10.reuse, 0x7ffffff0, RZ, 0xc0, !PT ;  /* 0x7ffffff00a087812 */ /* 0x040fe200078ec0ff */
[----:B---3--:R-:W-:Y:S01]  /*01b0*/  IMAD.WIDE R2, R9, 0x4, R2 ;  /* 0x0000000409027825 */ /* 0x008fe200078e0202 */
[----:B------:R-:W-:Y:S02]  /*01c0*/  ISETP.GE.U32.AND P0, PT, R11, 0x3, PT ;  /* 0x000000030b00780c */ /* 0x000fe40003f06070 */
[----:B------:R-:W-:Y:S02]  /*01d0*/  LOP3.LUT R0, R10, 0x3, RZ, 0xc0, !PT ;  /* 0x000000030a007812 */ /* 0x000fe400078ec0ff */
[----:B------:R-:W-:Y:S01]  /*01e0*/  IADD3 R8, PT, PT, -R8, RZ, RZ ;  /* 0x000000ff08087210 */ /* 0x000fe20007ffe1ff */
[----:B0-----:R-:W-:-:S04]  /*01f0*/  IMAD.WIDE R4, R9, 0x4, R4 ;  /* 0x0000000409047825 */ /* 0x001fc800078e0204 */
[----:B-1--4-:R-:W-:-:S07]  /*0200*/  IMAD.WIDE R6, R9, 0x4, R6 ;  /* 0x0000000409067825 */ /* 0x012fce00078e0206 */
.L_x_20:
[----:B0-----:R-:W0:Y:S01]  /*0210*/  LDCU.64 UR8, c[0x0][0x398] ;  /* 0x00007300ff0877ac */ /* 0x001e220008000a00 */
[----:B------:R-:W-:Y:S01]  /*0220*/  ISETP.NE.AND P3, PT, R12, RZ, PT ;  /* 0x000000ff0c00720c */ /* 0x000fe20003f65270 */
[----:B------:R-:W-:Y:S02]  /*0230*/  UIADD3 UR4, UPT, UPT, UR4, 0x1, URZ ;  /* 0x0000000104047890 */ /* 0x000fe4000fffe0ff */
[----:B0-----:R-:W-:Y:S02]  /*0240*/  UISETP.GE.U32.AND UP0, UPT, UR9, 0x10, UPT ;  /* 0x000000100900788c */ /* 0x001fe4000bf06070 */
[----:B------:R-:W-:-:S07]  /*0250*/  UISETP.NE.AND UP1, UPT, UR4, UR8, UPT ;  /* 0x000000080400728c */ /* 0x000fce000bf25270 */
[----:B-1234-:R-:W-:Y:S05]  /*0260*/  BRA.U !UP0, `(.L_x_15) ;  /* 0x0000000508107547 */ /* 0x01efea000b800000 */
[----:B------:R-:W-:-:S07]  /*0270*/  MOV R9, R8 ;  /* 0x0000000800097202 */ /* 0x000fce0000000f00 */
.L_x_16:
[----:B------:R-:W2:Y:S04]  /*0280*/  LDG.E R10, desc[UR6][R2.64] ;  /* 0x00000006020a7981 */ /* 0x000ea8000c1e1900 */
[----:B0-----:R-:W2:Y:S02]  /*0290*/  LDG.E R11, desc[UR6][R4.64] ;  /* 0x00000006040b7981 */ /* 0x001ea4000c1e1900 */
[----:B--2---:R-:W-:-:S05]  /*02a0*/  FADD R11, R10, R11 ;  /* 0x0000000b0a0b7221 */ /* 0x004fca0000000000 */
[----:B------:R0:W-:Y:S04]  /*02b0*/  STG.E desc[UR6][R6.64], R11 ;  /* 0x0000000b06007986 */ /* 0x0001e8000c101906 */
[----:B------:R-:W2:Y:S04]  /*02c0*/  LDG.E R10, desc[UR6][R2.64] ;  /* 0x00000006020a7981 */ /* 0x000ea8000c1e1900 */
[----:B------:R-:W2:Y:S02]  /*02d0*/  LDG.E R13, desc[UR6][R4.64] ;  /* 0x00000006040d7981 */ /* 0x000ea4000c1e1900 */
[----:B--2---:R-:W-:-:S05]  /*02e0*/  FADD R13, R10, R13 ;  /* 0x0000000d0a0d7221 */ /* 0x004fca0000000000 */
[----:B------:R1:W-:Y:S04]  /*02f0*/  STG.E desc[UR6][R6.64], R13 ;  /* 0x0000000d06007986 */ /* 0x0003e8000c101906 */
[----:B------:R-:W2:Y:S04]  /*0300*/  LDG.E R10, desc[UR6][R2.64] ;  /* 0x00000006020a7981 */ /* 0x000ea8000c1e1900 */
[----:B------:R-:W2:Y:S02]  /*0310*/  LDG.E R15, desc[UR6][R4.64] ;  /* 0x00000006040f7981 */ /* 0x000ea4000c1e1900 */
[----:B--2---:R-:W-:-:S05]  /*0320*/  FADD R15, R10, R15 ;  /* 0x0000000f0a0f7221 */ /* 0x004fca0000000000 */
[----:B------:R2:W-:Y:S04]  /*0330*/  STG.E desc[UR6][R6.64], R15 ;  /* 0x0000000f06007986 */ /* 0x0005e8000c101906 */
[----:B------:R-:W3:Y:S04]  /*0340*/  LDG.E R10, desc[UR6][R2.64] ;  /* 0x00000006020a7981 */ /* 0x000ee8000c1e1900 */
[----:B------:R-:W3:Y:S02]  /*0350*/  LDG.E R17, desc[UR6][R4.64] ;  /* 0x0000000604117981 */ /* 0x000ee4000c1e1900 */
[----:B---3--:R-:W-:-:S05]  /*0360*/  FADD R17, R10, R17 ;  /* 0x000000110a117221 */ /* 0x008fca0000000000 */
[----:B------:R3:W-:Y:S04]  /*0370*/  STG.E desc[UR6][R6.64], R17 ;  /* 0x0000001106007986 */ /* 0x0007e8000c101906 */
[----:B------:R-:W4:Y:S04]  /*0380*/  LDG.E R10, desc[UR6][R2.64] ;  /* 0x00000006020a7981 */ /* 0x000f28000c1e1900 */
[----:B0-----:R-:W4:Y:S02]  /*0390*/  LDG.E R11, desc[UR6][R4.64] ;  /* 0x00000006040b7981 */ /* 0x001f24000c1e1900 */
[----:B----4-:R-:W-:-:S05]  /*03a0*/  FADD R11, R10, R11 ;  /* 0x0000000b0a0b7221 */ /* 0x010fca0000000000 */
[----:B------:R0:W-:Y:S04]  /*03b0*/  STG.E desc[UR6][R6.64], R11 ;  /* 0x0000000b06007986 */ /* 0x0001e8000c101906 */
[----:B------:R-:W4:Y:S04]  /*03c0*/  LDG.E R10, desc[UR6][R2.64] ;  /* 0x00000006020a7981 */ /* 0x000f28000c1e1900 */
[----:B-1----:R-:W4:Y:S02]  /*03d0*/  LDG.E R13, desc[UR6][R4.64] ;  /* 0x00000006040d7981 */ /* 0x002f24000c1e1900 */
[----:B----4-:R-:W-:-:S05]  /*03e0*/  FADD R13, R10, R13 ;  /* 0x0000000d0a0d7221 */ /* 0x010fca0000000000 */
[----:B------:R1:W-:Y:S04]  /*03f0*/  STG.E desc[UR6][R6.64], R13 ;  /* 0x0000000d06007986 */ /* 0x0003e8000c101906 */
[----:B------:R-:W4:Y:S04]  /*0400*/  LDG.E R10, desc[UR6][R2.64] ;  /* 0x00000006020a7981 */ /* 0x000f28000c1e1900 */
[----:B--2---:R-:W4:Y:S02]  /*0410*/  LDG.E R15, desc[UR6][R4.64] ;  /* 0x00000006040f7981 */ /* 0x004f24000c1e1900 */
[----:B----4-:R-:W-:-:S05]  /*0420*/  FADD R15, R10, R15 ;  /* 0x0000000f0a0f7221 */ /* 0x010fca0000000000 */
[----:B------:R2:W-:Y:S04]  /*0430*/  STG.E desc[UR6][R6.64], R15 ;  /* 0x0000000f06007986 */ /* 0x0005e8000c101906 */
[----:B------:R-:W4:Y:S04]  /*0440*/  LDG.E R10, desc[UR6][R2.64] ;  /* 0x00000006020a7981 */ /* 0x000f28000c1e1900 */
[----:B---3--:R-:W4:Y:S02]  /*0450*/  LDG.E R17, desc[UR6][R4.64] ;  /* 0x0000000604117981 */ /* 0x008f24000c1e1900 */
[----:B----4-:R-:W-:-:S05]  /*0460*/  FADD R17, R10, R17 ;  /* 0x000000110a117221 */ /* 0x010fca0000000000 */
        /* <DEDUP_REMOVED lines=26> */
[----:B--2---:R-:W4:Y:S01]  /*0610*/  LDG.E R15, desc[UR6][R4.64] ;  /* 0x00000006040f7981 */ /* 0x004f22000c1e1900 */
[----:B------:R-:W-:Y:S01]  /*0620*/  IADD3 R9, PT, PT, R9, 0x10, RZ ;  /* 0x0000001009097810 */ /* 0x000fe20007ffe0ff */
[----:B----4-:R-:W-:-:S05]  /*0630*/  FADD R15, R10, R15 ;  /* 0x0000000f0a0f7221 */ /* 0x010fca0000000000 */
[----:B------:R0:W-:Y:S04]  /*0640*/  STG.E desc[UR6][R6.64], R15 ;  /* 0x0000000f06007986 */ /* 0x0001e8000c101906 */
[----:B------:R-:W2:Y:S04]  /*0650*/  LDG.E R10, desc[UR6][R2.64] ;  /* 0x00000006020a7981 */ /* 0x000ea8000c1e1900 */
[----:B---3--:R-:W2:Y:S01]  /*0660*/  LDG.E R17, desc[UR6][R4.64] ;  /* 0x0000000604117981 */ /* 0x008ea2000c1e1900 */
[----:B------:R-:W-:Y:S01]  /*0670*/  ISETP.NE.AND P2, PT, R9, RZ, PT ;  /* 0x000000ff0900720c */ /* 0x000fe20003f45270 */
[----:B--2---:R-:W-:-:S05]  /*0680*/  FADD R17, R10, R17 ;  /* 0x000000110a117221 */ /* 0x004fca0000000000 */
[----:B------:R0:W-:Y:S07]  /*0690*/  STG.E desc[UR6][R6.64], R17 ;  /* 0x0000001106007986 */ /* 0x0001ee000c101906 */
[----:B------:R-:W-:Y:S05]  /*06a0*/  @P2 BRA `(.L_x_16) ;  /* 0xfffffff800f42947 */ /* 0x000fea000383ffff */
.L_x_15:
[----:B------:R-:W-:Y:S05]  /*06b0*/  @!P3 BRA `(.L_x_17) ;  /* 0x000000040018b947 */ /* 0x000fea0003800000 */
[----:B------:R-:W-:Y:S01]  /*06c0*/  ISETP.NE.AND P2, PT, R14, RZ, PT ;  /* 0x000000ff0e00720c */ /* 0x000fe20003f45270 */
[----:B------:R-:W-:-:S12]  /*06d0*/  @!P1 BRA `(.L_x_18) ;  /* 0x0000000000809947 */ /* 0x000fd80003800000 */
[----:B------:R-:W2:Y:S04]  /*06e0*/  LDG.E R9, desc[UR6][R2.64] ;  /* 0x0000000602097981 */ /* 0x000ea8000c1e1900 */
[----:B------:R-:W2:Y:S02]  /*06f0*/  LDG.E R10, desc[UR6][R4.64] ;  /* 0x00000006040a7981 */ /* 0x000ea4000c1e1900 */
[----:B--2---:R-:W-:-:S05]  /*0700*/  FADD R9, R9, R10 ;  /* 0x0000000a09097221 */ /* 0x004fca0000000000 */
[----:B------:R1:W-:Y:S04]  /*0710*/  STG.E desc[UR6][R6.64], R9 ;  /* 0x0000000906007986 */ /* 0x0003e8000c101906 */
        /* <DEDUP_REMOVED lines=12> */
[----:B-1----:R-:W4:Y:S04]  /*07e0*/  LDG.E R9, desc[UR6][R2.64] ;  /* 0x0000000602097981 */ /* 0x002f28000c1e1900 */
[----:B------:R-:W4:Y:S02]  /*07f0*/  LDG.E R10, desc[UR6][R4.64] ;  /* 0x00000006040a7981 */ /* 0x000f24000c1e1900 */
[----:B----4-:R-:W-:-:S05]  /*0800*/  FADD R9, R9, R10 ;  /* 0x0000000a09097221 */ /* 0x010fca0000000000 */
[----:B------:R1:W-:Y:S04]  /*0810*/  STG.E desc[UR6][R6.64], R9 ;  /* 0x0000000906007986 */ /* 0x0003e8000c101906 */
[----:B------:R-:W4:Y:S04]  /*0820*/  LDG.E R10, desc[UR6][R2.64] ;  /* 0x00000006020a7981 */ /* 0x000f28000c1e1900 */
[----:B0-----:R-:W4:Y:S02]  /*0830*/  LDG.E R11, desc[UR6][R4.64] ;  /* 0x00000006040b7981 */ /* 0x001f24000c1e1900 */
[----:B----4-:R-:W-:-:S05]  /*0840*/  FADD R11, R10, R11 ;  /* 0x0000000b0a0b7221 */ /* 0x010fca0000000000 */
[----:B------:R1:W-:Y:S04]  /*0850*/  STG.E desc[UR6][R6.64], R11 ;  /* 0x0000000b06007986 */ /* 0x0003e8000c101906 */
[----:B------:R-:W4:Y:S04]  /*0860*/  LDG.E R10, desc[UR6][R2.64] ;  /* 0x00000006020a7981 */ /* 0x000f28000c1e1900 */
[----:B--2---:R-:W4:Y:S02]  /*0870*/  LDG.E R13, desc[UR6][R4.64] ;  /* 0x00000006040d7981 */ /* 0x004f24000c1e1900 */
[----:B----4-:R-:W-:-:S05]  /*0880*/  FADD R13, R10, R13 ;  /* 0x0000000d0a0d7221 */ /* 0x010fca0000000000 */
[----:B------:R1:W-:Y:S04]  /*0890*/  STG.E desc[UR6][R6.64], R13 ;  /* 0x0000000d06007986 */ /* 0x0003e8000c101906 */
[----:B------:R-:W2:Y:S04]  /*08a0*/  LDG.E R10, desc[UR6][R2.64] ;  /* 0x00000006020a7981 */ /* 0x000ea8000c1e1900 */
[----:B---3--:R-:W2:Y:S02]  /*08b0*/  LDG.E R15, desc[UR6][R4.64] ;  /* 0x00000006040f7981 */ /* 0x008ea4000c1e1900 */
[----:B--2---:R-:W-:-:S05]  /*08c0*/  FADD R15, R10, R15 ;  /* 0x0000000f0a0f7221 */ /* 0x004fca0000000000 */
[----:B------:R1:W-:Y:S02]  /*08d0*/  STG.E desc[UR6][R6.64], R15 ;  /* 0x0000000f06007986 */ /* 0x0003e4000c101906 */
.L_x_18:
[----:B------:R-:W-:Y:S05]  /*08e0*/  @!P2 BRA `(.L_x_17) ;  /* 0x00000000008ca947 */ /* 0x000fea0003800000 */
[----:B------:R-:W-:Y:S01]  /*08f0*/  ISETP.NE.AND P2, PT, R0, RZ, PT ;  /* 0x000000ff0000720c */ /* 0x000fe20003f45270 */
[----:B------:R-:W-:-:S12]  /*0900*/  @!P0 BRA `(.L_x_19) ;  /* 0x0000000000408947 */ /* 0x000fd80003800000 */
[----:B-1----:R-:W2:Y:S04]  /*0910*/  LDG.E R9, desc[UR6][R2.64] ;  /* 0x0000000602097981 */ /* 0x002ea8000c1e1900 */
[----:B------:R-:W2:Y:S02]  /*0920*/  LDG.E R10, desc[UR6][R4.64] ;  /* 0x00000006040a7981 */ /* 0x000ea4000c1e1900 */
[----:B--2---:R-:W-:-:S05]  /*0930*/  FADD R9, R9, R10 ;  /* 0x0000000a09097221 */ /* 0x004fca0000000000 */
[----:B------:R2:W-:Y:S04]  /*0940*/  STG.E desc[UR6][R6.64], R9 ;  /* 0x0000000906007986 */ /* 0x0005e8000c101906 */
[----:B------:R-:W3:Y:S04]  /*0950*/  LDG.E R10, desc[UR6][R2.64] ;  /* 0x00000006020a7981 */ /* 0x000ee8000c1e1900 */
[----:B0-----:R-:W3:Y:S02]  /*0960*/  LDG.E R11, desc[UR6][R4.64] ;  /* 0x00000006040b7981 */ /* 0x001ee4000c1e1900 */
[----:B---3--:R-:W-:-:S05]  /*0970*/  FADD R11, R10, R11 ;  /* 0x0000000b0a0b7221 */ /* 0x008fca0000000000 */
[----:B------:R2:W-:Y:S04]  /*0980*/  STG.E desc[UR6][R6.64], R11 ;  /* 0x0000000b06007986 */ /* 0x0005e8000c101906 */
[----:B------:R-:W3:Y:S04]  /*0990*/  LDG.E R10, desc[UR6][R2.64] ;  /* 0x00000006020a7981 */ /* 0x000ee8000c1e1900 */
[----:B------:R-:W3:Y:S02]  /*09a0*/  LDG.E R13, desc[UR6][R4.64] ;  /* 0x00000006040d7981 */ /* 0x000ee4000c1e1900 */
[----:B---3--:R-:W-:-:S05]  /*09b0*/  FADD R13, R10, R13 ;  /* 0x0000000d0a0d7221 */ /* 0x008fca0000000000 */
[----:B------:R2:W-:Y:S04]  /*09c0*/  STG.E desc[UR6][R6.64], R13 ;  /* 0x0000000d06007986 */ /* 0x0005e8000c101906 */
[----:B------:R-:W3:Y:S04]  /*09d0*/  LDG.E R10, desc[UR6][R2.64] ;  /* 0x00000006020a7981 */ /* 0x000ee8000c1e1900 */
[----:B------:R-:W3:Y:S02]  /*09e0*/  LDG.E R15, desc[UR6][R4.64] ;  /* 0x00000006040f7981 */ /* 0x000ee4000c1e1900 */
[----:B---3--:R-:W-:-:S05]  /*09f0*/  FADD R15, R10, R15 ;  /* 0x0000000f0a0f7221 */ /* 0x008fca0000000000 */
[----:B------:R2:W-:Y:S02]  /*0a00*/  STG.E desc[UR6][R6.64], R15 ;  /* 0x0000000f06007986 */ /* 0x0005e4000c101906 */
.L_x_19:
[----:B------:R-:W-:Y:S05]  /*0a10*/  @!P2 BRA `(.L_x_17) ;  /* 0x000000000040a947 */ /* 0x000fea0003800000 */
[----:B-12---:R-:W2:Y:S04]  /*0a20*/  LDG.E R9, desc[UR6][R2.64] ;  /* 0x0000000602097981 */ /* 0x006ea8000c1e1900 */
[----:B------:R-:W2:Y:S01]  /*0a30*/  LDG.E R10, desc[UR6][R4.64] ;  /* 0x00000006040a7981 */ /* 0x000ea2000c1e1900 */
[----:B------:R-:W-:Y:S01]  /*0a40*/  ISETP.NE.AND P2, PT, R0, 0x1, PT ;  /* 0x000000010000780c */ /* 0x000fe20003f45270 */
[----:B--2---:R-:W-:-:S05]  /*0a50*/  FADD R9, R9, R10 ;  /* 0x0000000a09097221 */ /* 0x004fca0000000000 */
[----:B------:R3:W-:Y:S07]  /*0a60*/  STG.E desc[UR6][R6.64], R9 ;  /* 0x0000000906007986 */ /* 0x0007ee000c101906 */
[----:B------:R-:W-:Y:S05]  /*0a70*/  @!P2 BRA `(.L_x_17) ;  /* 0x000000000028a947 */ /* 0x000fea0003800000 */
[----:B---3--:R-:W2:Y:S04]  /*0a80*/  LDG.E R9, desc[UR6][R2.64] ;  /* 0x0000000602097981 */ /* 0x008ea8000c1e1900 */
[----:B------:R-:W2:Y:S01]  /*0a90*/  LDG.E R10, desc[UR6][R4.64] ;  /* 0x00000006040a7981 */ /* 0x000ea2000c1e1900 */
[----:B------:R-:W-:Y:S01]  /*0aa0*/  ISETP.NE.AND P2, PT, R0, 0x2, PT ;  /* 0x000000020000780c */ /* 0x000fe20003f45270 */
[----:B--2---:R-:W-:-:S05]  /*0ab0*/  FADD R9, R9, R10 ;  /* 0x0000000a09097221 */ /* 0x004fca0000000000 */
[----:B------:R4:W-:Y:S07]  /*0ac0*/  STG.E desc[UR6][R6.64], R9 ;  /* 0x0000000906007986 */ /* 0x0009ee000c101906 */
[----:B------:R-:W-:Y:S05]  /*0ad0*/  @!P2 BRA `(.L_x_17) ;  /* 0x000000000010a947 */ /* 0x000fea0003800000 */
[----:B----4-:R-:W2:Y:S04]  /*0ae0*/  LDG.E R9, desc[UR6][R2.64] ;  /* 0x0000000602097981 */ /* 0x010ea8000c1e1900 */
[----:B------:R-:W2:Y:S02]  /*0af0*/  LDG.E R10, desc[UR6][R4.64] ;  /* 0x00000006040a7981 */ /* 0x000ea4000c1e1900 */
[----:B--2---:R-:W-:-:S05]  /*0b00*/  FADD R9, R9, R10 ;  /* 0x0000000a09097221 */ /* 0x004fca0000000000 */
[----:B------:R1:W-:Y:S02]  /*0b10*/  STG.E desc[UR6][R6.64], R9 ;  /* 0x0000000906007986 */ /* 0x0003e4000c101906 */
.L_x_17:
[----:B------:R-:W-:Y:S05]  /*0b20*/  BRA.U UP1, `(.L_x_20) ;  /* 0xfffffff501b87547 */ /* 0x000fea000b83ffff */
[----:B------:R-:W-:Y:S05]  /*0b30*/  EXIT ;  /* 0x000000000000794d */ /* 0x000fea0003800000 */
.L_x_21:
        /* <DEDUP_REMOVED lines=12> */
.L_x_26:


//--------------------- .nv.shared.reserved.0     --------------------------
	.section	.nv.shared.reserved.0,"aw",@nobits
	.weak		__nv_reservedSMEM_offset_0_alias
	.size		__nv_reservedSMEM_offset_0_alias, 0, 64
	.other		__nv_reservedSMEM_offset_0_alias,@"STO_CUDA_RESERVED_SHARED STV_DEFAULT"
__nv_reservedSMEM_offset_0_alias:
	.zero		0
	.zero		64


//--------------------- .nv.constant0._Z15activation_tanhPfS_ii --------------------------
	.section	.nv.constant0._Z15activation_tanhPfS_ii,"a",@progbits
	.sectionflags	@""
	.align	4
.nv.constant0._Z15activation_tanhPfS_ii:
	.zero		920


//--------------------- .nv.constant0._Z10Batch_normPfS_iii --------------------------
	.section	.nv.constant0._Z10Batch_normPfS_iii,"a",@progbits
	.sectionflags	@""
	.align	4
.nv.constant0._Z10Batch_normPfS_iii:
	.zero		924


//--------------------- .nv.constant0._Z6Conv2DPfS_S_iii --------------------------
	.section	.nv.constant0._Z6Conv2DPfS_S_iii,"a",@progbits
	.sectionflags	@""
	.align	4
.nv.constant0._Z6Conv2DPfS_S_iii:
	.zero		932


//--------------------- .nv.constant0._Z14cudaMatrixMultPfS_S_i --------------------------
	.section	.nv.constant0._Z14cudaMatrixMultPfS_S_i,"a",@progbits
	.sectionflags	@""
	.align	4
.nv.constant0._Z14cudaMatrixMultPfS_S_i:
	.zero		924


//--------------------- .nv.constant0._Z13cudaMatrixAddPfS_S_ii --------------------------
	.section	.nv.constant0._Z13cudaMatrixAddPfS_S_ii,"a",@progbits
	.sectionflags	@""
	.align	4
.nv.constant0._Z13cudaMatrixAddPfS_S_ii:
	.zero		928


//--------------------- SYMBOLS --------------------------

	.type		.nv.reservedSmem.offset0,@object
	.size		.nv.reservedSmem.offset0,0x4
